// auto-generated by cutlass_sweep.gemm — config: {"arch": "sm_100", "cluster_m": 1, "cluster_n": 1, "dtype": "e4m3", "dtype_b": "e4m3", "layout": "nt", "stages": 0, "tile_k": 32, "tile_m": 128, "tile_n": 128}
#include "cutlass/cutlass.h"
#include "cutlass/gemm/collective/collective_builder.hpp"
#include "cutlass/gemm/device/gemm_universal_adapter.h"
#include "cutlass/gemm/kernel/gemm_universal.hpp"
#include "cutlass/epilogue/collective/collective_builder.hpp"

using ElemA = cutlass::float_e4m3_t;
using ElemB = cutlass::float_e4m3_t;
using ElemCD = cutlass::float_e4m3_t;
using Acc  = float;
using TileShape    = cute::Shape<cute::_128, cute::_128, cute::_32>;
using ClusterShape = cute::Shape<cute::_1, cute::_1, cute::_1>;

using CollectiveEpilogue = typename cutlass::epilogue::collective::CollectiveBuilder<
    cutlass::arch::Sm100, cutlass::arch::OpClassTensorOp,
    TileShape, ClusterShape,
    cutlass::epilogue::collective::EpilogueTileAuto,
    Acc, Acc,
    ElemCD, cutlass::layout::RowMajor, 128 / cutlass::sizeof_bits<ElemCD>::value,
    ElemCD, cutlass::layout::RowMajor, 128 / cutlass::sizeof_bits<ElemCD>::value,
    cutlass::epilogue::collective::EpilogueScheduleAuto
  >::CollectiveOp;

using CollectiveMainloop = typename cutlass::gemm::collective::CollectiveBuilder<
    cutlass::arch::Sm100, cutlass::arch::OpClassTensorOp,
    ElemA, cutlass::layout::RowMajor, 128 / cutlass::sizeof_bits<ElemA>::value,
    ElemB, cutlass::layout::ColumnMajor, 128 / cutlass::sizeof_bits<ElemB>::value,
    Acc,
    TileShape, ClusterShape,
    cutlass::gemm::collective::StageCountAutoCarveout<static_cast<int>(sizeof(typename CollectiveEpilogue::SharedStorage))>,
    cutlass::gemm::collective::KernelScheduleAuto
  >::CollectiveOp;

using GemmKernel = cutlass::gemm::kernel::GemmUniversal<
    cute::Shape<int,int,int,int>,
    CollectiveMainloop,
    CollectiveEpilogue
>;
using Gemm = cutlass::gemm::device::GemmUniversalAdapter<GemmKernel>;

// Force the device kernel symbol into the cubin without needing a host main.
auto* _anchor = &cutlass::device_kernel<GemmKernel>;


// ===== COMPILED SASS (sm_100a) =====

	.target	sm_100a

	.elftype	@"ET_EXEC"


//--------------------- .note.nv.tkinfo           --------------------------
	.section	.note.nv.tkinfo,"",@"SHT_NOTE"
	.sectionflags	@"SHF_NOTE_NV_TKINFO"
	.tkinfo
        /*0018*/ 	.word	0x00000002
        /*0030*/ 	.string	""
        /*0030*/ 	.string	"ptxas"
        /*0030*/ 	.string	"Cuda compilation tools, release 13.0, V13.0.88"
        /*0030*/ 	.string	"Build cuda_13.0.r13.0/compiler.36424714_0"
        /*0030*/ 	.string	"-arch sm_100a -m 64 "



//--------------------- .note.nv.cuinfo           --------------------------
	.section	.note.nv.cuinfo,"",@"SHT_NOTE"
	.sectionflags	@"SHF_NOTE_NV_CUINFO"
        /*0018*/ 	.short	0x0002
        /*001a*/ 	.short	0x0064
        /*001c*/ 	.short	0x0082
	.zero		2


//--------------------- .nv.info                  --------------------------
	.section	.nv.info,"",@"SHT_CUDA_INFO"
	.align	4


	//----- nvinfo : EIATTR_REGCOUNT
	.align		4
        /*0000*/ 	.byte	0x04, 0x2f
        /*0002*/ 	.short	(.L_19 - .L_18)
	.align		4
.L_18:
        /*0004*/ 	.word	index@(_ZN7cutlass13device_kernelINS_4gemm6kernel13GemmUniversalIN4cute5tupleIJiiiiEEENS1_10collective13CollectiveMmaINS1_35MainloopSm100TmaUmmaWarpSpecializedILi24ELi2ELi4ENS5_IJNS4_1CILi1EEESB_SB_EEEEENS5_IJNSA_ILi128EEESE_NSA_ILi32EEEEEENS_12float_e4m3_tENS5_IJlSB_lEEESH_SI_NS4_8TiledMMAINS4_8MMA_AtomIJNS4_10MMA_TraitsINS4_19SM100_MMA_F8F6F4_SSEJSH_SH_fSE_SE_NS4_17integral_constantINS4_4UMMA5MajorELSP_0EEESQ_NSN_INSO_7ScaleInELSR_0EEESS_EEEEEENS4_6LayoutISC_NS5_IJNSA_ILi0EEESW_SW_EEEEENS5_IJNS4_10UnderscoreESZ_SZ_EEEEENS4_13SM90_TMA_LOADENS4_14ComposedLayoutINS4_7SwizzleILi1ELi4ELi3EEENS4_18smem_ptr_flag_bitsILi8EEENSV_INS5_IJNSA_ILi8EEESF_EEENS5_IJSF_SB_EEEEEEEvNS4_8identityES12_S1C_vS1D_EENS_8epilogue10collective18CollectiveEpilogueINS1F_23Sm100TmaWarpSpecializedILi2ELi2ELi64ELb0ELb0EEEJSG_NS5_IJNSV_ISE_SB_EENSV_INSA_ILi64EEESB_EEEEESH_SI_SH_SI_NS1F_6fusion15FusionCallbacksIS1J_NS1O_17LinearCombinationISH_fSH_fLNS_15FloatRoundStyleE2EEESG_S1N_JEEENS4_5SM1004TMEM4LOAD26SM100_TMEM_LOAD_32dp32b64xES12_NS13_INS14_ILi2ELi4ELi3EEES17_NSV_INS5_IJS18_S1L_EEENS5_IJS1L_SB_EEEEEEENS4_39AutoVectorizingCopyWithAssumedAlignmentILi128EEENS4_14SM90_TMA_STOREES22_S24_S24_EEEvvEEEEvNT_6ParamsE)
        /*0008*/ 	.word	0x000000e0


	//----- nvinfo : EIATTR_FRAME_SIZE
	.align		4
.L_19:
        /*000c*/ 	.byte	0x04, 0x11
        /*000e*/ 	.short	(.L_21 - .L_20)
	.align		4
.L_20:
        /*0010*/ 	.word	index@($__internal_2_$__cuda_sm10x_tcgen05_guardrail_trap_unallocated_columns_being_dealloced)
        /*0014*/ 	.word	0x00000000


	//----- nvinfo : EIATTR_FRAME_SIZE
	.align		4
.L_21:
        /*0018*/ 	.byte	0x04, 0x11
        /*001a*/ 	.short	(.L_23 - .L_22)
	.align		4
.L_22:
        /*001c*/ 	.word	index@($__internal_1_$__cuda_sm10x_tcgen05_guardrail_trap_phase_invalid_during_alloc)
        /*0020*/ 	.word	0x00000000


	//----- nvinfo : EIATTR_FRAME_SIZE
	.align		4
.L_23:
        /*0024*/ 	.byte	0x04, 0x11
        /*0026*/ 	.short	(.L_25 - .L_24)
	.align		4
.L_24:
        /*0028*/ 	.word	index@($__internal_0_$__cuda_sm10x_tcgen05_guardrail_trap_col_being_dealloced_not_returned_by_alloc)
        /*002c*/ 	.word	0x00000000


	//----- nvinfo : EIATTR_FRAME_SIZE
	.align		4
.L_25:
        /*0030*/ 	.byte	0x04, 0x11
        /*0032*/ 	.short	(.L_27 - .L_26)
	.align		4
.L_26:
        /*0034*/ 	.word	index@(_ZN7cutlass13device_kernelINS_4gemm6kernel13GemmUniversalIN4cute5tupleIJiiiiEEENS1_10collective13CollectiveMmaINS1_35MainloopSm100TmaUmmaWarpSpecializedILi24ELi2ELi4ENS5_IJNS4_1CILi1EEESB_SB_EEEEENS5_IJNSA_ILi128EEESE_NSA_ILi32EEEEEENS_12float_e4m3_tENS5_IJlSB_lEEESH_SI_NS4_8TiledMMAINS4_8MMA_AtomIJNS4_10MMA_TraitsINS4_19SM100_MMA_F8F6F4_SSEJSH_SH_fSE_SE_NS4_17integral_constantINS4_4UMMA5MajorELSP_0EEESQ_NSN_INSO_7ScaleInELSR_0EEESS_EEEEEENS4_6LayoutISC_NS5_IJNSA_ILi0EEESW_SW_EEEEENS5_IJNS4_10UnderscoreESZ_SZ_EEEEENS4_13SM90_TMA_LOADENS4_14ComposedLayoutINS4_7SwizzleILi1ELi4ELi3EEENS4_18smem_ptr_flag_bitsILi8EEENSV_INS5_IJNSA_ILi8EEESF_EEENS5_IJSF_SB_EEEEEEEvNS4_8identityES12_S1C_vS1D_EENS_8epilogue10collective18CollectiveEpilogueINS1F_23Sm100TmaWarpSpecializedILi2ELi2ELi64ELb0ELb0EEEJSG_NS5_IJNSV_ISE_SB_EENSV_INSA_ILi64EEESB_EEEEESH_SI_SH_SI_NS1F_6fusion15FusionCallbacksIS1J_NS1O_17LinearCombinationISH_fSH_fLNS_15FloatRoundStyleE2EEESG_S1N_JEEENS4_5SM1004TMEM4LOAD26SM100_TMEM_LOAD_32dp32b64xES12_NS13_INS14_ILi2ELi4ELi3EEES17_NSV_INS5_IJS18_S1L_EEENS5_IJS1L_SB_EEEEEEENS4_39AutoVectorizingCopyWithAssumedAlignmentILi128EEENS4_14SM90_TMA_STOREES22_S24_S24_EEEvvEEEEvNT_6ParamsE)
        /*0038*/ 	.word	0x00000000


	//----- nvinfo : EIATTR_MIN_STACK_SIZE
	.align		4
.L_27:
        /*003c*/ 	.byte	0x04, 0x12
        /*003e*/ 	.short	(.L_29 - .L_28)
	.align		4
.L_28:
        /*0040*/ 	.word	index@(_ZN7cutlass13device_kernelINS_4gemm6kernel13GemmUniversalIN4cute5tupleIJiiiiEEENS1_10collective13CollectiveMmaINS1_35MainloopSm100TmaUmmaWarpSpecializedILi24ELi2ELi4ENS5_IJNS4_1CILi1EEESB_SB_EEEEENS5_IJNSA_ILi128EEESE_NSA_ILi32EEEEEENS_12float_e4m3_tENS5_IJlSB_lEEESH_SI_NS4_8TiledMMAINS4_8MMA_AtomIJNS4_10MMA_TraitsINS4_19SM100_MMA_F8F6F4_SSEJSH_SH_fSE_SE_NS4_17integral_constantINS4_4UMMA5MajorELSP_0EEESQ_NSN_INSO_7ScaleInELSR_0EEESS_EEEEEENS4_6LayoutISC_NS5_IJNSA_ILi0EEESW_SW_EEEEENS5_IJNS4_10UnderscoreESZ_SZ_EEEEENS4_13SM90_TMA_LOADENS4_14ComposedLayoutINS4_7SwizzleILi1ELi4ELi3EEENS4_18smem_ptr_flag_bitsILi8EEENSV_INS5_IJNSA_ILi8EEESF_EEENS5_IJSF_SB_EEEEEEEvNS4_8identityES12_S1C_vS1D_EENS_8epilogue10collective18CollectiveEpilogueINS1F_23Sm100TmaWarpSpecializedILi2ELi2ELi64ELb0ELb0EEEJSG_NS5_IJNSV_ISE_SB_EENSV_INSA_ILi64EEESB_EEEEESH_SI_SH_SI_NS1F_6fusion15FusionCallbacksIS1J_NS1O_17LinearCombinationISH_fSH_fLNS_15FloatRoundStyleE2EEESG_S1N_JEEENS4_5SM1004TMEM4LOAD26SM100_TMEM_LOAD_32dp32b64xES12_NS13_INS14_ILi2ELi4ELi3EEES17_NSV_INS5_IJS18_S1L_EEENS5_IJS1L_SB_EEEEEEENS4_39AutoVectorizingCopyWithAssumedAlignmentILi128EEENS4_14SM90_TMA_STOREES22_S24_S24_EEEvvEEEEvNT_6ParamsE)
        /*0044*/ 	.word	0x00000000
.L_29:


//--------------------- .nv.compat                --------------------------
	.section	.nv.compat,"",@"SHT_CUDA_COMPAT_INFO"
	.align	4
        /*0000*/ 	.byte	0x02, 0x09, 0x01, 0x00, 0x02, 0x02, 0x02, 0x00, 0x02, 0x05, 0x05, 0x00, 0x03, 0x07, 0x01, 0x01
        /*0010*/ 	.byte	0x02, 0x03, 0x01, 0x00, 0x02, 0x06, 0x01, 0x00, 0x04, 0x0b, 0x08, 0x00, 0x09, 0x00, 0x00, 0x00
        /*0020*/ 	.byte	0x00, 0x00, 0x00, 0x00


//--------------------- .nv.info._ZN7cutlass13device_kernelINS_4gemm6kernel13GemmUniversalIN4cute5tupleIJiiiiEEENS1_10collective13CollectiveMmaINS1_35MainloopSm100TmaUmmaWarpSpecializedILi24ELi2ELi4ENS5_IJNS4_1CILi1EEESB_SB_EEEEENS5_IJNSA_ILi128EEESE_NSA_ILi32EEEEEENS_12float_e4m3_tENS5_IJlSB_lEEESH_SI_NS4_8TiledMMAINS4_8MMA_AtomIJNS4_10MMA_TraitsINS4_19SM100_MMA_F8F6F4_SSEJSH_SH_fSE_SE_NS4_17integral_constantINS4_4UMMA5MajorELSP_0EEESQ_NSN_INSO_7ScaleInELSR_0EEESS_EEEEEENS4_6LayoutISC_NS5_IJNSA_ILi0EEESW_SW_EEEEENS5_IJNS4_10UnderscoreESZ_SZ_EEEEENS4_13SM90_TMA_LOADENS4_14ComposedLayoutINS4_7SwizzleILi1ELi4ELi3EEENS4_18smem_ptr_flag_bitsILi8EEENSV_INS5_IJNSA_ILi8EEESF_EEENS5_IJSF_SB_EEEEEEEvNS4_8identityES12_S1C_vS1D_EENS_8epilogue10collective18CollectiveEpilogueINS1F_23Sm100TmaWarpSpecializedILi2ELi2ELi64ELb0ELb0EEEJSG_NS5_IJNSV_ISE_SB_EENSV_INSA_ILi64EEESB_EEEEESH_SI_SH_SI_NS1F_6fusion15FusionCallbacksIS1J_NS1O_17LinearCombinationISH_fSH_fLNS_15FloatRoundStyleE2EEESG_S1N_JEEENS4_5SM1004TMEM4LOAD26SM100_TMEM_LOAD_32dp32b64xES12_NS13_INS14_ILi2ELi4ELi3EEES17_NSV_INS5_IJS18_S1L_EEENS5_IJS1L_SB_EEEEEEENS4_39AutoVectorizingCopyWithAssumedAlignmentILi128EEENS4_14SM90_TMA_STOREES22_S24_S24_EEEvvEEEEvNT_6ParamsE --------------------------
	.section	.nv.info._ZN7cutlass13device_kernelINS_4gemm6kernel13GemmUniversalIN4cute5tupleIJiiiiEEENS1_10collective13CollectiveMmaINS1_35MainloopSm100TmaUmmaWarpSpecializedILi24ELi2ELi4ENS5_IJNS4_1CILi1EEESB_SB_EEEEENS5_IJNSA_ILi128EEESE_NSA_ILi32EEEEEENS_12float_e4m3_tENS5_IJlSB_lEEESH_SI_NS4_8TiledMMAINS4_8MMA_AtomIJNS4_10MMA_TraitsINS4_19SM100_MMA_F8F6F4_SSEJSH_SH_fSE_SE_NS4_17integral_constantINS4_4UMMA5MajorELSP_0EEESQ_NSN_INSO_7ScaleInELSR_0EEESS_EEEEEENS4_6LayoutISC_NS5_IJNSA_ILi0EEESW_SW_EEEEENS5_IJNS4_10UnderscoreESZ_SZ_EEEEENS4_13SM90_TMA_LOADENS4_14ComposedLayoutINS4_7SwizzleILi1ELi4ELi3EEENS4_18smem_ptr_flag_bitsILi8EEENSV_INS5_IJNSA_ILi8EEESF_EEENS5_IJSF_SB_EEEEEEEvNS4_8identityES12_S1C_vS1D_EENS_8epilogue10collective18CollectiveEpilogueINS1F_23Sm100TmaWarpSpecializedILi2ELi2ELi64ELb0ELb0EEEJSG_NS5_IJNSV_ISE_SB_EENSV_INSA_ILi64EEESB_EEEEESH_SI_SH_SI_NS1F_6fusion15FusionCallbacksIS1J_NS1O_17LinearCombinationISH_fSH_fLNS_15FloatRoundStyleE2EEESG_S1N_JEEENS4_5SM1004TMEM4LOAD26SM100_TMEM_LOAD_32dp32b64xES12_NS13_INS14_ILi2ELi4ELi3EEES17_NSV_INS5_IJS18_S1L_EEENS5_IJS1L_SB_EEEEEEENS4_39AutoVectorizingCopyWithAssumedAlignmentILi128EEENS4_14SM90_TMA_STOREES22_S24_S24_EEEvvEEEEvNT_6ParamsE,"",@"SHT_CUDA_INFO"
	.sectionflags	@""
	.align	4


	//----- nvinfo : EIATTR_CUDA_API_VERSION
	.align		4
        /*0000*/ 	.byte	0x04, 0x37
        /*0002*/ 	.short	(.L_31 - .L_30)
.L_30:
        /*0004*/ 	.word	0x00000082


	//----- nvinfo : EIATTR_KPARAM_INFO
	.align		4
.L_31:
        /*0008*/ 	.byte	0x04, 0x17
        /*000a*/ 	.short	(.L_33 - .L_32)
.L_32:
        /*000c*/ 	.word	0x00000000
        /*0010*/ 	.short	0x0000
        /*0012*/ 	.short	0x0000
        /*0014*/ 	.byte	0x00, 0xf0, 0x01, 0x20


	//----- nvinfo : EIATTR_AT_ENTRY_FRAGMENTS
	.align		4
.L_33:
        /*0018*/ 	.byte	0x04, 0x4f
        /*001a*/ 	.short	(.L_35 - .L_34)


	//   ....[0]....
.L_34:
        /*001c*/ 	.word	0x00000006


	//----- nvinfo : EIATTR_RESERVED_SMEM_USED
	.align		4
.L_35:
        /*0020*/ 	.byte	0x01, 0x41
	.zero		2


	//----- nvinfo : EIATTR_SPARSE_MMA_MASK
	.align		4
        /*0024*/ 	.byte	0x03, 0x50
        /*0026*/ 	.short	0x0000


	//----- nvinfo : EIATTR_TCGEN05_1CTA_USED
	.align		4
        /*0028*/ 	.byte	0x01, 0x51
	.zero		2


	//----- nvinfo : EIATTR_MAXREG_COUNT
	.align		4
        /*002c*/ 	.byte	0x03, 0x1b
        /*002e*/ 	.short	0x00ff


	//----- nvinfo : EIATTR_NUM_BARRIERS
	.align		4
        /*0030*/ 	.byte	0x02, 0x4c
        /*0032*/ 	.byte	0x07
	.zero		1


	//----- nvinfo : EIATTR_EXTERNS
	.align		4
        /*0034*/ 	.byte	0x04, 0x0f
        /*0036*/ 	.short	(.L_37 - .L_36)


	//   ....[0]....
	.align		4
.L_36:
        /*0038*/ 	.word	index@(__assertfail)


	//----- nvinfo : EIATTR_MERCURY_ISA_VERSION
	.align		4
.L_37:
        /*003c*/ 	.byte	0x03, 0x5f
        /*003e*/ 	.short	0x0101


	//----- nvinfo : EIATTR_INT_WARP_WIDE_INSTR_OFFSETS
	.align		4
        /*0040*/ 	.byte	0x04, 0x31
        /*0042*/ 	.short	(.L_39 - .L_38)


	//   ....[0]....
.L_38:
        /*0044*/ 	.word	0x00002030


	//   ....[1]....
        /*0048*/ 	.word	0x00004470


	//   ....[2]....
        /*004c*/ 	.word	0x00004490


	//   ....[3]....
        /*0050*/ 	.word	0x000044c0


	//   ....[4]....
        /*0054*/ 	.word	0x00004df0


	//   ....[5]....
        /*0058*/ 	.word	0x00004e60


	//   ....[6]....
        /*005c*/ 	.word	0x00005040


	//   ....[7]....
        /*0060*/ 	.word	0x000051a0


	//----- nvinfo : EIATTR_COOP_GROUP_MASK_REGIDS
	.align		4
.L_39:
        /*0064*/ 	.byte	0x04, 0x29
        /*0066*/ 	.short	(.L_41 - .L_40)


	//   ....[0]....
.L_40:
        /*0068*/ 	.word	0xffffffff


	//   ....[1]....
        /*006c*/ 	.word	0xffffffff


	//   ....[2]....
        /*0070*/ 	.word	0xffffffff


	//   ....[3]....
        /*0074*/ 	.word	0xffffffff


	//   ....[4]....
        /*0078*/ 	.word	0xffffffff


	//   ....[5]....
        /*007c*/ 	.word	0xffffffff


	//   ....[6]....
        /*0080*/ 	.word	0xffffffff


	//   ....[7]....
        /*0084*/ 	.word	0xffffffff


	//   ....[8]....
        /*0088*/ 	.word	0xffffffff


	//   ....[9]....
        /*008c*/ 	.word	0xffffffff


	//   ....[10]....
        /*0090*/ 	.word	0xffffffff


	//   ....[11]....
        /*0094*/ 	.word	0xffffffff


	//   ....[12]....
        /*0098*/ 	.word	0xffffffff


	//----- nvinfo : EIATTR_COOP_GROUP_INSTR_OFFSETS
	.align		4
.L_41:
        /*009c*/ 	.byte	0x04, 0x28
        /*009e*/ 	.short	(.L_43 - .L_42)


	//   ....[0]....
.L_42:
        /*00a0*/ 	.word	0x00000090


	//   ....[1]....
        /*00a4*/ 	.word	0x000004d0


	//   ....[2]....
        /*00a8*/ 	.word	0x000008f0


	//   ....[3]....
        /*00ac*/ 	.word	0x00000a50


	//   ....[4]....
        /*00b0*/ 	.word	0x00000b50


	//   ....[5]....
        /*00b4*/ 	.word	0x00000cc0


	//   ....[6]....
        /*00b8*/ 	.word	0x00000e60


	//   ....[7]....
        /*00bc*/ 	.word	0x00001f10


	//   ....[8]....
        /*00c0*/ 	.word	0x00003830


	//   ....[9]....
        /*00c4*/ 	.word	0x00003a40


	//   ....[10]....
        /*00c8*/ 	.word	0x00003a70


	//   ....[11]....
        /*00cc*/ 	.word	0x00004350


	//   ....[12]....
        /*00d0*/ 	.word	0x00004580


	//----- nvinfo : EIATTR_VRC_CTA_INIT_COUNT
	.align		4
.L_43:
        /*00d4*/ 	.byte	0x02, 0x4a
        /*00d6*/ 	.byte	0x80
	.zero		1


	//----- nvinfo : EIATTR_SYSCALL_OFFSETS
	.align		4
        /*00d8*/ 	.byte	0x04, 0x46
        /*00da*/ 	.short	(.L_45 - .L_44)


	//   ....[0]....
.L_44:
        /*00dc*/ 	.word	0x00005bd0


	//   ....[1]....
        /*00e0*/ 	.word	0x00005d10


	//   ....[2]....
        /*00e4*/ 	.word	0x00006570


	//   ....[3]....
        /*00e8*/ 	.word	0x00007b80


	//----- nvinfo : EIATTR_MBARRIER_INSTR_OFFSETS
	.align		4
.L_45:
        /*00ec*/ 	.byte	0x04, 0x39
        /*00ee*/ 	.short	(.L_47 - .L_46)


	//   ....[0]....
.L_46:
        /*00f0*/ 	.word	0x000005d0
        /*00f4*/ 	.word	0x000000ff
        /*00f8*/ 	.word	0x00000000
        /*00fc*/ 	.short	0x0100
        /*00fe*/ 	.byte	0x05
	.zero		1


	//   ....[1]....
        /*0100*/ 	.word	0x000005e0
        /*0104*/ 	.word	0x000000ff
        /*0108*/ 	.word	0x000000c0
        /*010c*/ 	.short	0x0100
        /*010e*/ 	.byte	0x05
	.zero		1


	//   ....[2]....
        /*0110*/ 	.word	0x000005f0
        /*0114*/ 	.word	0x000000ff
        /*0118*/ 	.word	0x00000008
        /*011c*/ 	.short	0x0100
        /*011e*/ 	.byte	0x05
	.zero		1


	//   ....[3]....
        /*0120*/ 	.word	0x00000600
        /*0124*/ 	.word	0x000000ff
        /*0128*/ 	.word	0x000000c8
        /*012c*/ 	.short	0x0100
        /*012e*/ 	.byte	0x05
	.zero		1


	//   ....[4]....
        /*0130*/ 	.word	0x00000610
        /*0134*/ 	.word	0x000000ff
        /*0138*/ 	.word	0x00000010
        /*013c*/ 	.short	0x0100
        /*013e*/ 	.byte	0x05
	.zero		1


	//   ....[5]....
        /*0140*/ 	.word	0x00000620
        /*0144*/ 	.word	0x000000ff
        /*0148*/ 	.word	0x000000d0
        /*014c*/ 	.short	0x0100
        /*014e*/ 	.byte	0x05
	.zero		1


	//   ....[6]....
        /*0150*/ 	.word	0x00000630
        /*0154*/ 	.word	0x000000ff
        /*0158*/ 	.word	0x00000018
        /*015c*/ 	.short	0x0100
        /*015e*/ 	.byte	0x05
	.zero		1


	//   ....[7]....
        /*0160*/ 	.word	0x00000640
        /*0164*/ 	.word	0x000000ff
        /*0168*/ 	.word	0x000000d8
        /*016c*/ 	.short	0x0100
        /*016e*/ 	.byte	0x05
	.zero		1


	//   ....[8]....
        /*0170*/ 	.word	0x00000650
        /*0174*/ 	.word	0x000000ff
        /*0178*/ 	.word	0x00000020
        /*017c*/ 	.short	0x0100
        /*017e*/ 	.byte	0x05
	.zero		1


	//   ....[9]....
        /*0180*/ 	.word	0x00000660
        /*0184*/ 	.word	0x000000ff
        /*0188*/ 	.word	0x000000e0
        /*018c*/ 	.short	0x0100
        /*018e*/ 	.byte	0x05
	.zero		1


	//   ....[10]....
        /*0190*/ 	.word	0x00000670
        /*0194*/ 	.word	0x000000ff
        /*0198*/ 	.word	0x00000028
        /*019c*/ 	.short	0x0100
        /*019e*/ 	.byte	0x05
	.zero		1


	//   ....[11]....
        /*01a0*/ 	.word	0x00000680
        /*01a4*/ 	.word	0x000000ff
        /*01a8*/ 	.word	0x000000e8
        /*01ac*/ 	.short	0x0100
        /*01ae*/ 	.byte	0x05
	.zero		1


	//   ....[12]....
        /*01b0*/ 	.word	0x00000690
        /*01b4*/ 	.word	0x000000ff
        /*01b8*/ 	.word	0x00000030
        /*01bc*/ 	.short	0x0100
        /*01be*/ 	.byte	0x05
	.zero		1


	//   ....[13]....
        /*01c0*/ 	.word	0x000006a0
        /*01c4*/ 	.word	0x000000ff
        /*01c8*/ 	.word	0x000000f0
        /*01cc*/ 	.short	0x0100
        /*01ce*/ 	.byte	0x05
	.zero		1


	//   ....[14]....
        /*01d0*/ 	.word	0x000006b0
        /*01d4*/ 	.word	0x000000ff
        /*01d8*/ 	.word	0x00000038
        /*01dc*/ 	.short	0x0100
        /*01de*/ 	.byte	0x05
	.zero		1


	//   ....[15]....
        /*01e0*/ 	.word	0x000006c0
        /*01e4*/ 	.word	0x000000ff
        /*01e8*/ 	.word	0x000000f8
        /*01ec*/ 	.short	0x0100
        /*01ee*/ 	.byte	0x05
	.zero		1


	//   ....[16]....
        /*01f0*/ 	.word	0x000006d0
        /*01f4*/ 	.word	0x000000ff
        /*01f8*/ 	.word	0x00000040
        /*01fc*/ 	.short	0x0100
        /*01fe*/ 	.byte	0x05
	.zero		1


	//   ....[17]....
        /*0200*/ 	.word	0x000006e0
        /*0204*/ 	.word	0x000000ff
        /*0208*/ 	.word	0x00000100
        /*020c*/ 	.short	0x0100
        /*020e*/ 	.byte	0x05
	.zero		1


	//   ....[18]....
        /*0210*/ 	.word	0x000006f0
        /*0214*/ 	.word	0x000000ff
        /*0218*/ 	.word	0x00000048
        /*021c*/ 	.short	0x0100
        /*021e*/ 	.byte	0x05
	.zero		1


	//   ....[19]....
        /*0220*/ 	.word	0x00000700
        /*0224*/ 	.word	0x000000ff
        /*0228*/ 	.word	0x00000108
        /*022c*/ 	.short	0x0100
        /*022e*/ 	.byte	0x05
	.zero		1


	//   ....[20]....
        /*0230*/ 	.word	0x00000710
        /*0234*/ 	.word	0x000000ff
        /*0238*/ 	.word	0x00000050
        /*023c*/ 	.short	0x0100
        /*023e*/ 	.byte	0x05
	.zero		1


	//   ....[21]....
        /*0240*/ 	.word	0x00000720
        /*0244*/ 	.word	0x000000ff
        /*0248*/ 	.word	0x00000110
        /*024c*/ 	.short	0x0100
        /*024e*/ 	.byte	0x05
	.zero		1


	//   ....[22]....
        /*0250*/ 	.word	0x00000730
        /*0254*/ 	.word	0x000000ff
        /*0258*/ 	.word	0x00000058
        /*025c*/ 	.short	0x0100
        /*025e*/ 	.byte	0x05
	.zero		1


	//   ....[23]....
        /*0260*/ 	.word	0x00000740
        /*0264*/ 	.word	0x000000ff
        /*0268*/ 	.word	0x00000118
        /*026c*/ 	.short	0x0100
        /*026e*/ 	.byte	0x05
	.zero		1


	//   ....[24]....
        /*0270*/ 	.word	0x00000750
        /*0274*/ 	.word	0x000000ff
        /*0278*/ 	.word	0x00000060
        /*027c*/ 	.short	0x0100
        /*027e*/ 	.byte	0x05
	.zero		1


	//   ....[25]....
        /*0280*/ 	.word	0x00000760
        /*0284*/ 	.word	0x000000ff
        /*0288*/ 	.word	0x00000120
        /*028c*/ 	.short	0x0100
        /*028e*/ 	.byte	0x05
	.zero		1


	//   ....[26]....
        /*0290*/ 	.word	0x00000770
        /*0294*/ 	.word	0x000000ff
        /*0298*/ 	.word	0x00000068
        /*029c*/ 	.short	0x0100
        /*029e*/ 	.byte	0x05
	.zero		1


	//   ....[27]....
        /*02a0*/ 	.word	0x00000780
        /*02a4*/ 	.word	0x000000ff
        /*02a8*/ 	.word	0x00000128
        /*02ac*/ 	.short	0x0100
        /*02ae*/ 	.byte	0x05
	.zero		1


	//   ....[28]....
        /*02b0*/ 	.word	0x00000790
        /*02b4*/ 	.word	0x000000ff
        /*02b8*/ 	.word	0x00000070
        /*02bc*/ 	.short	0x0100
        /*02be*/ 	.byte	0x05
	.zero		1


	//   ....[29]....
        /*02c0*/ 	.word	0x000007a0
        /*02c4*/ 	.word	0x000000ff
        /*02c8*/ 	.word	0x00000130
        /*02cc*/ 	.short	0x0100
        /*02ce*/ 	.byte	0x05
	.zero		1


	//   ....[30]....
        /*02d0*/ 	.word	0x000007b0
        /*02d4*/ 	.word	0x000000ff
        /*02d8*/ 	.word	0x00000078
        /*02dc*/ 	.short	0x0100
        /*02de*/ 	.byte	0x05
	.zero		1


	//   ....[31]....
        /*02e0*/ 	.word	0x000007c0
        /*02e4*/ 	.word	0x000000ff
        /*02e8*/ 	.word	0x00000138
        /*02ec*/ 	.short	0x0100
        /*02ee*/ 	.byte	0x05
	.zero		1


	//   ....[32]....
        /*02f0*/ 	.word	0x000007d0
        /*02f4*/ 	.word	0x000000ff
        /*02f8*/ 	.word	0x00000080
        /*02fc*/ 	.short	0x0100
        /*02fe*/ 	.byte	0x05
	.zero		1


	//   ....[33]....
        /*0300*/ 	.word	0x000007e0
        /*0304*/ 	.word	0x000000ff
        /*0308*/ 	.word	0x00000140
        /*030c*/ 	.short	0x0100
        /*030e*/ 	.byte	0x05
	.zero		1


	//   ....[34]....
        /*0310*/ 	.word	0x000007f0
        /*0314*/ 	.word	0x000000ff
        /*0318*/ 	.word	0x00000088
        /*031c*/ 	.short	0x0100
        /*031e*/ 	.byte	0x05
	.zero		1


	//   ....[35]....
        /*0320*/ 	.word	0x00000800
        /*0324*/ 	.word	0x000000ff
        /*0328*/ 	.word	0x00000148
        /*032c*/ 	.short	0x0100
        /*032e*/ 	.byte	0x05
	.zero		1


	//   ....[36]....
        /*0330*/ 	.word	0x00000810
        /*0334*/ 	.word	0x000000ff
        /*0338*/ 	.word	0x00000090
        /*033c*/ 	.short	0x0100
        /*033e*/ 	.byte	0x05
	.zero		1


	//   ....[37]....
        /*0340*/ 	.word	0x00000820
        /*0344*/ 	.word	0x000000ff
        /*0348*/ 	.word	0x00000150
        /*034c*/ 	.short	0x0100
        /*034e*/ 	.byte	0x05
	.zero		1


	//   ....[38]....
        /*0350*/ 	.word	0x00000830
        /*0354*/ 	.word	0x000000ff
        /*0358*/ 	.word	0x00000098
        /*035c*/ 	.short	0x0100
        /*035e*/ 	.byte	0x05
	.zero		1


	//   ....[39]....
        /*0360*/ 	.word	0x00000840
        /*0364*/ 	.word	0x000000ff
        /*0368*/ 	.word	0x00000158
        /*036c*/ 	.short	0x0100
        /*036e*/ 	.byte	0x05
	.zero		1


	//   ....[40]....
        /*0370*/ 	.word	0x00000850
        /*0374*/ 	.word	0x000000ff
        /*0378*/ 	.word	0x000000a0
        /*037c*/ 	.short	0x0100
        /*037e*/ 	.byte	0x05
	.zero		1


	//   ....[41]....
        /*0380*/ 	.word	0x00000860
        /*0384*/ 	.word	0x000000ff
        /*0388*/ 	.word	0x00000160
        /*038c*/ 	.short	0x0100
        /*038e*/ 	.byte	0x05
	.zero		1


	//   ....[42]....
        /*0390*/ 	.word	0x00000870
        /*0394*/ 	.word	0x000000ff
        /*0398*/ 	.word	0x000000a8
        /*039c*/ 	.short	0x0100
        /*039e*/ 	.byte	0x05
	.zero		1


	//   ....[43]....
        /*03a0*/ 	.word	0x00000880
        /*03a4*/ 	.word	0x000000ff
        /*03a8*/ 	.word	0x00000168
        /*03ac*/ 	.short	0x0100
        /*03ae*/ 	.byte	0x05
	.zero		1


	//   ....[44]....
        /*03b0*/ 	.word	0x00000890
        /*03b4*/ 	.word	0x000000ff
        /*03b8*/ 	.word	0x000000b0
        /*03bc*/ 	.short	0x0100
        /*03be*/ 	.byte	0x05
	.zero		1


	//   ....[45]....
        /*03c0*/ 	.word	0x000008a0
        /*03c4*/ 	.word	0x000000ff
        /*03c8*/ 	.word	0x00000170
        /*03cc*/ 	.short	0x0100
        /*03ce*/ 	.byte	0x05
	.zero		1


	//   ....[46]....
        /*03d0*/ 	.word	0x000008b0
        /*03d4*/ 	.word	0x000000ff
        /*03d8*/ 	.word	0x000000b8
        /*03dc*/ 	.short	0x0100
        /*03de*/ 	.byte	0x05
	.zero		1


	//   ....[47]....
        /*03e0*/ 	.word	0x000008c0
        /*03e4*/ 	.word	0x000000ff
        /*03e8*/ 	.word	0x00000178
        /*03ec*/ 	.short	0x0100
        /*03ee*/ 	.byte	0x05
	.zero		1


	//   ....[48]....
        /*03f0*/ 	.word	0x00000a00
        /*03f4*/ 	.word	0x000000ff
        /*03f8*/ 	.word	0x00000180
        /*03fc*/ 	.short	0x0100
        /*03fe*/ 	.byte	0x07
	.zero		1


	//   ....[49]....
        /*0400*/ 	.word	0x00000a10
        /*0404*/ 	.word	0x000000ff
        /*0408*/ 	.word	0x00000190
        /*040c*/ 	.short	0x0100
        /*040e*/ 	.byte	0x07
	.zero		1


	//   ....[50]....
        /*0410*/ 	.word	0x00000a20
        /*0414*/ 	.word	0x000000ff
        /*0418*/ 	.word	0x00000188
        /*041c*/ 	.short	0x0100
        /*041e*/ 	.byte	0x07
	.zero		1


	//   ....[51]....
        /*0420*/ 	.word	0x00000a30
        /*0424*/ 	.word	0x000000ff
        /*0428*/ 	.word	0x00000198
        /*042c*/ 	.short	0x0100
        /*042e*/ 	.byte	0x07
	.zero		1


	//   ....[52]....
        /*0430*/ 	.word	0x00000b20
        /*0434*/ 	.word	0x000000ff
        /*0438*/ 	.word	0x000001a0
        /*043c*/ 	.short	0x0100
        /*043e*/ 	.byte	0x05
	.zero		1


	//   ....[53]....
        /*0440*/ 	.word	0x00000b30
        /*0444*/ 	.word	0x000000ff
        /*0448*/ 	.word	0x000001a8
        /*044c*/ 	.short	0x0100
        /*044e*/ 	.byte	0x05
	.zero		1


	//   ....[54]....
        /*0450*/ 	.word	0x00000c70
        /*0454*/ 	.word	0x000000ff
        /*0458*/ 	.word	0x000001b0
        /*045c*/ 	.short	0x0100
        /*045e*/ 	.byte	0x05
	.zero		1


	//   ....[55]....
        /*0460*/ 	.word	0x00000c80
        /*0464*/ 	.word	0x000000ff
        /*0468*/ 	.word	0x000001c0
        /*046c*/ 	.short	0x0100
        /*046e*/ 	.byte	0x05
	.zero		1


	//   ....[56]....
        /*0470*/ 	.word	0x00000c90
        /*0474*/ 	.word	0x000000ff
        /*0478*/ 	.word	0x000001b8
        /*047c*/ 	.short	0x0100
        /*047e*/ 	.byte	0x05
	.zero		1


	//   ....[57]....
        /*0480*/ 	.word	0x00000ca0
        /*0484*/ 	.word	0x000000ff
        /*0488*/ 	.word	0x000001c8
        /*048c*/ 	.short	0x0100
        /*048e*/ 	.byte	0x05
	.zero		1


	//   ....[58]....
        /*0490*/ 	.word	0x00000dd0
        /*0494*/ 	.word	0x000000ff
        /*0498*/ 	.word	0x000001d0
        /*049c*/ 	.short	0x0100
        /*049e*/ 	.byte	0x07
	.zero		1


	//   ....[59]....
        /*04a0*/ 	.word	0x00000de0
        /*04a4*/ 	.word	0x000000ff
        /*04a8*/ 	.word	0x000001f0
        /*04ac*/ 	.short	0x0100
        /*04ae*/ 	.byte	0x07
	.zero		1


	//   ....[60]....
        /*04b0*/ 	.word	0x00000df0
        /*04b4*/ 	.word	0x000000ff
        /*04b8*/ 	.word	0x000001d8
        /*04bc*/ 	.short	0x0100
        /*04be*/ 	.byte	0x07
	.zero		1


	//   ....[61]....
        /*04c0*/ 	.word	0x00000e00
        /*04c4*/ 	.word	0x000000ff
        /*04c8*/ 	.word	0x000001f8
        /*04cc*/ 	.short	0x0100
        /*04ce*/ 	.byte	0x07
	.zero		1


	//   ....[62]....
        /*04d0*/ 	.word	0x00000e10
        /*04d4*/ 	.word	0x000000ff
        /*04d8*/ 	.word	0x000001e0
        /*04dc*/ 	.short	0x0100
        /*04de*/ 	.byte	0x07
	.zero		1


	//   ....[63]....
        /*04e0*/ 	.word	0x00000e20
        /*04e4*/ 	.word	0x000000ff
        /*04e8*/ 	.word	0x00000200
        /*04ec*/ 	.short	0x0100
        /*04ee*/ 	.byte	0x07
	.zero		1


	//   ....[64]....
        /*04f0*/ 	.word	0x00000e30
        /*04f4*/ 	.word	0x000000ff
        /*04f8*/ 	.word	0x000001e8
        /*04fc*/ 	.short	0x0100
        /*04fe*/ 	.byte	0x07
	.zero		1


	//   ....[65]....
        /*0500*/ 	.word	0x00000e40
        /*0504*/ 	.word	0x000000ff
        /*0508*/ 	.word	0x00000208
        /*050c*/ 	.short	0x0100
        /*050e*/ 	.byte	0x07
	.zero		1


	//   ....[66]....
        /*0510*/ 	.word	0x00000f30
        /*0514*/ 	.word	0x000000ff
        /*0518*/ 	.word	0x00000210
        /*051c*/ 	.short	0x0100
        /*051e*/ 	.byte	0x05
	.zero		1


	//   ....[67]....
        /*0520*/ 	.word	0x00000f40
        /*0524*/ 	.word	0x000000ff
        /*0528*/ 	.word	0x00000220
        /*052c*/ 	.short	0x0100
        /*052e*/ 	.byte	0x05
	.zero		1


	//   ....[68]....
        /*0530*/ 	.word	0x00000f50
        /*0534*/ 	.word	0x000000ff
        /*0538*/ 	.word	0x00000218
        /*053c*/ 	.short	0x0100
        /*053e*/ 	.byte	0x05
	.zero		1


	//   ....[69]....
        /*0540*/ 	.word	0x00000f60
        /*0544*/ 	.word	0x000000ff
        /*0548*/ 	.word	0x00000228
        /*054c*/ 	.short	0x0100
        /*054e*/ 	.byte	0x05
	.zero		1


	//   ....[70]....
        /*0550*/ 	.word	0x00001830
        /*0554*/ 	.word	0x00000003
        /*0558*/ 	.word	0x00000220
        /*055c*/ 	.short	0x010a
        /*055e*/ 	.byte	0xff
	.zero		1


	//   ....[71]....
        /*0560*/ 	.word	0x00001860
        /*0564*/ 	.word	0x00000003
        /*0568*/ 	.word	0x00000210
        /*056c*/ 	.short	0x0101
        /*056e*/ 	.byte	0xff
	.zero		1


	//   ....[72]....
        /*0570*/ 	.word	0x00001930
        /*0574*/ 	.word	0x000000ff
        /*0578*/ 	.word	0x000000c0
        /*057c*/ 	.short	0x010a
        /*057e*/ 	.byte	0x08
	.zero		1


	//   ....[73]....
        /*0580*/ 	.word	0x000019d0
        /*0584*/ 	.word	0x000000ff
        /*0588*/ 	.word	0x000000c0
        /*058c*/ 	.short	0x010a
        /*058e*/ 	.byte	0x21
	.zero		1


	//   ....[74]....
        /*0590*/ 	.word	0x00001b30
        /*0594*/ 	.word	0x000000ff
        /*0598*/ 	.word	0x000000c0
        /*059c*/ 	.short	0x010a
        /*059e*/ 	.byte	0x08
	.zero		1


	//   ....[75]....
        /*05a0*/ 	.word	0x00001c20
        /*05a4*/ 	.word	0x000000ff
        /*05a8*/ 	.word	0x000001a8
        /*05ac*/ 	.short	0x0101
        /*05ae*/ 	.byte	0x04
	.zero		1


	//   ....[76]....
        /*05b0*/ 	.word	0x00001c40
        /*05b4*/ 	.word	0x000000ff
        /*05b8*/ 	.word	0x000000c0
        /*05bc*/ 	.short	0x010a
        /*05be*/ 	.byte	0x08
	.zero		1


	//   ....[77]....
        /*05c0*/ 	.word	0x00001cc0
        /*05c4*/ 	.word	0x000000ff
        /*05c8*/ 	.word	0x000000c0
        /*05cc*/ 	.short	0x010a
        /*05ce*/ 	.byte	0x11
	.zero		1


	//   ....[78]....
        /*05d0*/ 	.word	0x00001e20
        /*05d4*/ 	.word	0x000000ff
        /*05d8*/ 	.word	0x000000c0
        /*05dc*/ 	.short	0x010a
        /*05de*/ 	.byte	0x08
	.zero		1


	//   ....[79]....
        /*05e0*/ 	.word	0x00001f40
        /*05e4*/ 	.word	0x00000002
        /*05e8*/ 	.word	0x000001b0
        /*05ec*/ 	.short	0x010a
        /*05ee*/ 	.byte	0xff
	.zero		1


	//   ....[80]....
        /*05f0*/ 	.word	0x00002000
        /*05f4*/ 	.word	0x00000002
        /*05f8*/ 	.word	0x00000000
        /*05fc*/ 	.short	0x0101
        /*05fe*/ 	.byte	0xff
	.zero		1


	//   ....[81]....
        /*0600*/ 	.word	0x00002560
        /*0604*/ 	.word	0x000000ff
        /*0608*/ 	.word	0x00000000
        /*060c*/ 	.short	0x010a
        /*060e*/ 	.byte	0x05
	.zero		1


	//   ....[82]....
        /*0610*/ 	.word	0x000025f0
        /*0614*/ 	.word	0x000000ff
        /*0618*/ 	.word	0x00000000
        /*061c*/ 	.short	0x010a
        /*061e*/ 	.byte	0x05
	.zero		1


	//   ....[83]....
        /*0620*/ 	.word	0x00002680
        /*0624*/ 	.word	0x000000ff
        /*0628*/ 	.word	0x00000000
        /*062c*/ 	.short	0x010a
        /*062e*/ 	.byte	0x05
	.zero		1


	//   ....[84]....
        /*0630*/ 	.word	0x00002710
        /*0634*/ 	.word	0x000000ff
        /*0638*/ 	.word	0x00000000
        /*063c*/ 	.short	0x010a
        /*063e*/ 	.byte	0x05
	.zero		1


	//   ....[85]....
        /*0640*/ 	.word	0x000027a0
        /*0644*/ 	.word	0x000000ff
        /*0648*/ 	.word	0x00000000
        /*064c*/ 	.short	0x010a
        /*064e*/ 	.byte	0x05
	.zero		1


	//   ....[86]....
        /*0650*/ 	.word	0x00002830
        /*0654*/ 	.word	0x000000ff
        /*0658*/ 	.word	0x00000000
        /*065c*/ 	.short	0x010a
        /*065e*/ 	.byte	0x05
	.zero		1


	//   ....[87]....
        /*0660*/ 	.word	0x000028c0
        /*0664*/ 	.word	0x000000ff
        /*0668*/ 	.word	0x00000000
        /*066c*/ 	.short	0x010a
        /*066e*/ 	.byte	0x05
	.zero		1


	//   ....[88]....
        /*0670*/ 	.word	0x00002950
        /*0674*/ 	.word	0x000000ff
        /*0678*/ 	.word	0x00000000
        /*067c*/ 	.short	0x010a
        /*067e*/ 	.byte	0x05
	.zero		1


	//   ....[89]....
        /*0680*/ 	.word	0x000029e0
        /*0684*/ 	.word	0x000000ff
        /*0688*/ 	.word	0x00000000
        /*068c*/ 	.short	0x010a
        /*068e*/ 	.byte	0x05
	.zero		1


	//   ....[90]....
        /*0690*/ 	.word	0x00002a70
        /*0694*/ 	.word	0x000000ff
        /*0698*/ 	.word	0x00000000
        /*069c*/ 	.short	0x010a
        /*069e*/ 	.byte	0x05
	.zero		1


	//   ....[91]....
        /*06a0*/ 	.word	0x00002b00
        /*06a4*/ 	.word	0x000000ff
        /*06a8*/ 	.word	0x00000000
        /*06ac*/ 	.short	0x010a
        /*06ae*/ 	.byte	0x05
	.zero		1


	//   ....[92]....
        /*06b0*/ 	.word	0x00002b90
        /*06b4*/ 	.word	0x000000ff
        /*06b8*/ 	.word	0x00000000
        /*06bc*/ 	.short	0x010a
        /*06be*/ 	.byte	0x05
	.zero		1


	//   ....[93]....
        /*06c0*/ 	.word	0x00002c20
        /*06c4*/ 	.word	0x000000ff
        /*06c8*/ 	.word	0x00000000
        /*06cc*/ 	.short	0x010a
        /*06ce*/ 	.byte	0x05
	.zero		1


	//   ....[94]....
        /*06d0*/ 	.word	0x00002cb0
        /*06d4*/ 	.word	0x000000ff
        /*06d8*/ 	.word	0x00000000
        /*06dc*/ 	.short	0x010a
        /*06de*/ 	.byte	0x05
	.zero		1


	//   ....[95]....
        /*06e0*/ 	.word	0x00002d40
        /*06e4*/ 	.word	0x000000ff
        /*06e8*/ 	.word	0x00000000
        /*06ec*/ 	.short	0x010a
        /*06ee*/ 	.byte	0x05
	.zero		1


	//   ....[96]....
        /*06f0*/ 	.word	0x00002dd0
        /*06f4*/ 	.word	0x000000ff
        /*06f8*/ 	.word	0x00000000
        /*06fc*/ 	.short	0x010a
        /*06fe*/ 	.byte	0x05
	.zero		1


	//   ....[97]....
        /*0700*/ 	.word	0x00002e60
        /*0704*/ 	.word	0x000000ff
        /*0708*/ 	.word	0x00000000
        /*070c*/ 	.short	0x010a
        /*070e*/ 	.byte	0x05
	.zero		1


	//   ....[98]....
        /*0710*/ 	.word	0x00002ef0
        /*0714*/ 	.word	0x000000ff
        /*0718*/ 	.word	0x00000000
        /*071c*/ 	.short	0x010a
        /*071e*/ 	.byte	0x05
	.zero		1


	//   ....[99]....
        /*0720*/ 	.word	0x00002f80
        /*0724*/ 	.word	0x000000ff
        /*0728*/ 	.word	0x00000000
        /*072c*/ 	.short	0x010a
        /*072e*/ 	.byte	0x05
	.zero		1


	//   ....[100]....
        /*0730*/ 	.word	0x00003010
        /*0734*/ 	.word	0x000000ff
        /*0738*/ 	.word	0x00000000
        /*073c*/ 	.short	0x010a
        /*073e*/ 	.byte	0x05
	.zero		1


	//   ....[101]....
        /*0740*/ 	.word	0x000030a0
        /*0744*/ 	.word	0x000000ff
        /*0748*/ 	.word	0x00000000
        /*074c*/ 	.short	0x010a
        /*074e*/ 	.byte	0x05
	.zero		1


	//   ....[102]....
        /*0750*/ 	.word	0x00003130
        /*0754*/ 	.word	0x000000ff
        /*0758*/ 	.word	0x00000000
        /*075c*/ 	.short	0x010a
        /*075e*/ 	.byte	0x05
	.zero		1


	//   ....[103]....
        /*0760*/ 	.word	0x000031c0
        /*0764*/ 	.word	0x000000ff
        /*0768*/ 	.word	0x00000000
        /*076c*/ 	.short	0x010a
        /*076e*/ 	.byte	0x05
	.zero		1


	//   ....[104]....
        /*0770*/ 	.word	0x00003260
        /*0774*/ 	.word	0x00000000
        /*0778*/ 	.word	0x00000000
        /*077c*/ 	.short	0x010a
        /*077e*/ 	.byte	0xff
	.zero		1


	//   ....[105]....
        /*0780*/ 	.word	0x00003380
        /*0784*/ 	.word	0x00000000
        /*0788*/ 	.word	0x00000210
        /*078c*/ 	.short	0x010a
        /*078e*/ 	.byte	0xff
	.zero		1


	//   ....[106]....
        /*0790*/ 	.word	0x000033e0
        /*0794*/ 	.word	0x00000004
        /*0798*/ 	.word	0x00000000
        /*079c*/ 	.short	0x0101
        /*079e*/ 	.byte	0xff
	.zero		1


	//   ....[107]....
        /*07a0*/ 	.word	0x00003400
        /*07a4*/ 	.word	0x000000ff
        /*07a8*/ 	.word	0x000001c0
        /*07ac*/ 	.short	0x010a
        /*07ae*/ 	.byte	0x05
	.zero		1


	//   ....[108]....
        /*07b0*/ 	.word	0x00003520
        /*07b4*/ 	.word	0x00000000
        /*07b8*/ 	.word	0x000001b0
        /*07bc*/ 	.short	0x010a
        /*07be*/ 	.byte	0xff
	.zero		1


	//   ....[109]....
        /*07c0*/ 	.word	0x00003630
        /*07c4*/ 	.word	0x00000000
        /*07c8*/ 	.word	0x00000000
        /*07cc*/ 	.short	0x0101
        /*07ce*/ 	.byte	0xff
	.zero		1


	//   ....[110]....
        /*07d0*/ 	.word	0x000036c0
        /*07d4*/ 	.word	0x000000ff
        /*07d8*/ 	.word	0x000001c0
        /*07dc*/ 	.short	0x0106
        /*07de*/ 	.byte	0x05
	.zero		1


	//   ....[111]....
        /*07e0*/ 	.word	0x000036e0
        /*07e4*/ 	.word	0x000000ff
        /*07e8*/ 	.word	0x000001c0
        /*07ec*/ 	.short	0x010a
        /*07ee*/ 	.byte	0x05
	.zero		1


	//   ....[112]....
        /*07f0*/ 	.word	0x00003770
        /*07f4*/ 	.word	0x000000ff
        /*07f8*/ 	.word	0x000001c0
        /*07fc*/ 	.short	0x0106
        /*07fe*/ 	.byte	0x04
	.zero		1


	//   ....[113]....
        /*0800*/ 	.word	0x000037b0
        /*0804*/ 	.word	0x00000000
        /*0808*/ 	.word	0x000001c0
        /*080c*/ 	.short	0x010a
        /*080e*/ 	.byte	0xff
	.zero		1


	//   ....[114]....
        /*0810*/ 	.word	0x00003c90
        /*0814*/ 	.word	0x00000000
        /*0818*/ 	.word	0x000001b0
        /*081c*/ 	.short	0x010a
        /*081e*/ 	.byte	0xff
	.zero		1


	//   ....[115]....
        /*0820*/ 	.word	0x00003d90
        /*0824*/ 	.word	0x00000003
        /*0828*/ 	.word	0x00000000
        /*082c*/ 	.short	0x0101
        /*082e*/ 	.byte	0xff
	.zero		1


	//   ....[116]....
        /*0830*/ 	.word	0x00003da0
        /*0834*/ 	.word	0x000000ff
        /*0838*/ 	.word	0x00000000
        /*083c*/ 	.short	0x010a
        /*083e*/ 	.byte	0x04
	.zero		1


	//   ....[117]....
        /*0840*/ 	.word	0x00003dc0
        /*0844*/ 	.word	0x000000ff
        /*0848*/ 	.word	0x000001f0
        /*084c*/ 	.short	0x010a
        /*084e*/ 	.byte	0x09
	.zero		1


	//   ....[118]....
        /*0850*/ 	.word	0x00003ea0
        /*0854*/ 	.word	0x000000ff
        /*0858*/ 	.word	0x00000000
        /*085c*/ 	.short	0x010a
        /*085e*/ 	.byte	0x07
	.zero		1


	//   ....[119]....
        /*0860*/ 	.word	0x00003fd0
        /*0864*/ 	.word	0x000000ff
        /*0868*/ 	.word	0x00000000
        /*086c*/ 	.short	0x010a
        /*086e*/ 	.byte	0x04
	.zero		1


	//   ....[120]....
        /*0870*/ 	.word	0x00004180
        /*0874*/ 	.word	0x000000ff
        /*0878*/ 	.word	0x00000000
        /*087c*/ 	.short	0x010a
        /*087e*/ 	.byte	0x05
	.zero		1


	//   ....[121]....
        /*0880*/ 	.word	0x00004210
        /*0884*/ 	.word	0x000000ff
        /*0888*/ 	.word	0x00000000
        /*088c*/ 	.short	0x010a
        /*088e*/ 	.byte	0x05
	.zero		1


	//   ....[122]....
        /*0890*/ 	.word	0x000042a0
        /*0894*/ 	.word	0x000000ff
        /*0898*/ 	.word	0x00000000
        /*089c*/ 	.short	0x010a
        /*089e*/ 	.byte	0x05
	.zero		1


	//   ....[123]....
        /*08a0*/ 	.word	0x00004330
        /*08a4*/ 	.word	0x000000ff
        /*08a8*/ 	.word	0x00000000
        /*08ac*/ 	.short	0x010a
        /*08ae*/ 	.byte	0x07
	.zero		1


	//   ....[124]....
        /*08b0*/ 	.word	0x00004790
        /*08b4*/ 	.word	0x00000000
        /*08b8*/ 	.word	0x000001b0
        /*08bc*/ 	.short	0x010a
        /*08be*/ 	.byte	0xff
	.zero		1


	//   ....[125]....
        /*08c0*/ 	.word	0x00004850
        /*08c4*/ 	.word	0x00000000
        /*08c8*/ 	.word	0x00000000
        /*08cc*/ 	.short	0x0101
        /*08ce*/ 	.byte	0xff
	.zero		1


	//   ....[126]....
        /*08d0*/ 	.word	0x00004b70
        /*08d4*/ 	.word	0x000000ff
        /*08d8*/ 	.word	0x000001a8
        /*08dc*/ 	.short	0x010a
        /*08de*/ 	.byte	0x07
	.zero		1


	//   ....[127]....
        /*08e0*/ 	.word	0x00004d60
        /*08e4*/ 	.word	0x000000ff
        /*08e8*/ 	.word	0x00000190
        /*08ec*/ 	.short	0x010a
        /*08ee*/ 	.byte	0x07
	.zero		1


	//   ....[128]....
        /*08f0*/ 	.word	0x00004f30
        /*08f4*/ 	.word	0x000000ff
        /*08f8*/ 	.word	0x00000180
        /*08fc*/ 	.short	0x010b
        /*08fe*/ 	.byte	0x07
	.zero		1


	//   ....[129]....
        /*0900*/ 	.word	0x00004fa0
        /*0904*/ 	.word	0x000000ff
        /*0908*/ 	.word	0x00000000
        /*090c*/ 	.short	0x0101
        /*090e*/ 	.byte	0x08
	.zero		1


	//   ....[130]....
        /*0910*/ 	.word	0x00004fd0
        /*0914*/ 	.word	0x000000ff
        /*0918*/ 	.word	0x00000198
        /*091c*/ 	.short	0x010a
        /*091e*/ 	.byte	0x07
	.zero		1


	//   ....[131]....
        /*0920*/ 	.word	0x000051e0
        /*0924*/ 	.word	0x000000ff
        /*0928*/ 	.word	0x00000188
        /*092c*/ 	.short	0x010b
        /*092e*/ 	.byte	0x07
	.zero		1


	//   ....[132]....
        /*0930*/ 	.word	0x00005200
        /*0934*/ 	.word	0x000000ff
        /*0938*/ 	.word	0x00000000
        /*093c*/ 	.short	0x0101
        /*093e*/ 	.byte	0x0d
	.zero		1


	//   ....[133]....
        /*0940*/ 	.word	0x00005230
        /*0944*/ 	.word	0x000000ff
        /*0948*/ 	.word	0x00000190
        /*094c*/ 	.short	0x010a
        /*094e*/ 	.byte	0x07
	.zero		1


	//   ....[134]....
        /*0950*/ 	.word	0x00005270
        /*0954*/ 	.word	0x00000000
        /*0958*/ 	.word	0x00000198
        /*095c*/ 	.short	0x010a
        /*095e*/ 	.byte	0xff
	.zero		1


	//   ....[135]....
        /*0960*/ 	.word	0x000055a0
        /*0964*/ 	.word	0x00000000
        /*0968*/ 	.word	0x000001b0
        /*096c*/ 	.short	0x010a
        /*096e*/ 	.byte	0xff
	.zero		1


	//   ....[136]....
        /*0970*/ 	.word	0x000056b0
        /*0974*/ 	.word	0x00000000
        /*0978*/ 	.word	0x00000000
        /*097c*/ 	.short	0x0101
        /*097e*/ 	.byte	0xff
	.zero		1


	//   ....[137]....
        /*0980*/ 	.word	0x00006110
        /*0984*/ 	.word	0x00000003
        /*0988*/ 	.word	0x00000180
        /*098c*/ 	.short	0x010a
        /*098e*/ 	.byte	0xff
	.zero		1


	//   ....[138]....
        /*0990*/ 	.word	0x00006150
        /*0994*/ 	.word	0x000000cf
        /*0998*/ 	.word	0x000001d0
        /*099c*/ 	.short	0x010a
        /*099e*/ 	.byte	0xff
	.zero		1


	//   ....[139]....
        /*09a0*/ 	.word	0x00006280
        /*09a4*/ 	.word	0x00000003
        /*09a8*/ 	.word	0x00000180
        /*09ac*/ 	.short	0x010a
        /*09ae*/ 	.byte	0xff
	.zero		1


	//   ....[140]....
        /*09b0*/ 	.word	0x000063e0
        /*09b4*/ 	.word	0x00000000
        /*09b8*/ 	.word	0x00000000
        /*09bc*/ 	.short	0x0101
        /*09be*/ 	.byte	0xff
	.zero		1


	//   ....[141]....
        /*09c0*/ 	.word	0x00006440
        /*09c4*/ 	.word	0x000000cf
        /*09c8*/ 	.word	0x000001d0
        /*09cc*/ 	.short	0x010a
        /*09ce*/ 	.byte	0xff
	.zero		1


	//   ....[142]....
        /*09d0*/ 	.word	0x000077f0
        /*09d4*/ 	.word	0x000000d2
        /*09d8*/ 	.word	0x00000180
        /*09dc*/ 	.short	0x010a
        /*09de*/ 	.byte	0xff
	.zero		1


	//   ....[143]....
        /*09e0*/ 	.word	0x000078c0
        /*09e4*/ 	.word	0x000000d2
        /*09e8*/ 	.word	0x00000180
        /*09ec*/ 	.short	0x010a
        /*09ee*/ 	.byte	0xff
	.zero		1


	//   ....[144]....
        /*09f0*/ 	.word	0x00007a00
        /*09f4*/ 	.word	0x00000003
        /*09f8*/ 	.word	0x00000000
        /*09fc*/ 	.short	0x0101
        /*09fe*/ 	.byte	0xff
	.zero		1


	//   ....[145]....
        /*0a00*/ 	.word	0x00007f10
        /*0a04*/ 	.word	0x000000ff
        /*0a08*/ 	.word	0x00000000
        /*0a0c*/ 	.short	0x0101
        /*0a0e*/ 	.byte	0x05
	.zero		1


	//   ....[146]....
        /*0a10*/ 	.word	0x00008e90
        /*0a14*/ 	.word	0x00000003
        /*0a18*/ 	.word	0x00000220
        /*0a1c*/ 	.short	0x010a
        /*0a1e*/ 	.byte	0xff
	.zero		1


	//   ....[147]....
        /*0a20*/ 	.word	0x00008ef0
        /*0a24*/ 	.word	0x00000002
        /*0a28*/ 	.word	0x000000c0
        /*0a2c*/ 	.short	0x010a
        /*0a2e*/ 	.byte	0xff
	.zero		1


	//   ....[148]....
        /*0a30*/ 	.word	0x00008f50
        /*0a34*/ 	.word	0x00000002
        /*0a38*/ 	.word	0x000000c0
        /*0a3c*/ 	.short	0x010a
        /*0a3e*/ 	.byte	0xff
	.zero		1


	//   ....[149]....
        /*0a40*/ 	.word	0x00008fa0
        /*0a44*/ 	.word	0x00000002
        /*0a48*/ 	.word	0x000001b0
        /*0a4c*/ 	.short	0x010a
        /*0a4e*/ 	.byte	0xff
	.zero		1


	//   ....[150]....
        /*0a50*/ 	.word	0x00009000
        /*0a54*/ 	.word	0x00000000
        /*0a58*/ 	.word	0x00000000
        /*0a5c*/ 	.short	0x010a
        /*0a5e*/ 	.byte	0xff
	.zero		1


	//   ....[151]....
        /*0a60*/ 	.word	0x00009060
        /*0a64*/ 	.word	0x00000000
        /*0a68*/ 	.word	0x00000000
        /*0a6c*/ 	.short	0x010a
        /*0a6e*/ 	.byte	0xff
	.zero		1


	//   ....[152]....
        /*0a70*/ 	.word	0x000090c0
        /*0a74*/ 	.word	0x00000000
        /*0a78*/ 	.word	0x00000000
        /*0a7c*/ 	.short	0x010a
        /*0a7e*/ 	.byte	0xff
	.zero		1


	//   ....[153]....
        /*0a80*/ 	.word	0x00009120
        /*0a84*/ 	.word	0x00000000
        /*0a88*/ 	.word	0x00000000
        /*0a8c*/ 	.short	0x010a
        /*0a8e*/ 	.byte	0xff
	.zero		1


	//   ....[154]....
        /*0a90*/ 	.word	0x00009180
        /*0a94*/ 	.word	0x00000000
        /*0a98*/ 	.word	0x00000000
        /*0a9c*/ 	.short	0x010a
        /*0a9e*/ 	.byte	0xff
	.zero		1


	//   ....[155]....
        /*0aa0*/ 	.word	0x000091e0
        /*0aa4*/ 	.word	0x00000000
        /*0aa8*/ 	.word	0x00000000
        /*0aac*/ 	.short	0x010a
        /*0aae*/ 	.byte	0xff
	.zero		1


	//   ....[156]....
        /*0ab0*/ 	.word	0x00009240
        /*0ab4*/ 	.word	0x00000000
        /*0ab8*/ 	.word	0x00000000
        /*0abc*/ 	.short	0x010a
        /*0abe*/ 	.byte	0xff
	.zero		1


	//   ....[157]....
        /*0ac0*/ 	.word	0x000092a0
        /*0ac4*/ 	.word	0x00000000
        /*0ac8*/ 	.word	0x00000000
        /*0acc*/ 	.short	0x010a
        /*0ace*/ 	.byte	0xff
	.zero		1


	//   ....[158]....
        /*0ad0*/ 	.word	0x00009300
        /*0ad4*/ 	.word	0x00000000
        /*0ad8*/ 	.word	0x00000000
        /*0adc*/ 	.short	0x010a
        /*0ade*/ 	.byte	0xff
	.zero		1


	//   ....[159]....
        /*0ae0*/ 	.word	0x00009360
        /*0ae4*/ 	.word	0x00000000
        /*0ae8*/ 	.word	0x00000000
        /*0aec*/ 	.short	0x010a
        /*0aee*/ 	.byte	0xff
	.zero		1


	//   ....[160]....
        /*0af0*/ 	.word	0x000093c0
        /*0af4*/ 	.word	0x00000000
        /*0af8*/ 	.word	0x00000000
        /*0afc*/ 	.short	0x010a
        /*0afe*/ 	.byte	0xff
	.zero		1


	//   ....[161]....
        /*0b00*/ 	.word	0x00009420
        /*0b04*/ 	.word	0x00000000
        /*0b08*/ 	.word	0x00000000
        /*0b0c*/ 	.short	0x010a
        /*0b0e*/ 	.byte	0xff
	.zero		1


	//   ....[162]....
        /*0b10*/ 	.word	0x00009480
        /*0b14*/ 	.word	0x00000000
        /*0b18*/ 	.word	0x00000000
        /*0b1c*/ 	.short	0x010a
        /*0b1e*/ 	.byte	0xff
	.zero		1


	//   ....[163]....
        /*0b20*/ 	.word	0x000094e0
        /*0b24*/ 	.word	0x00000000
        /*0b28*/ 	.word	0x00000000
        /*0b2c*/ 	.short	0x010a
        /*0b2e*/ 	.byte	0xff
	.zero		1


	//   ....[164]....
        /*0b30*/ 	.word	0x00009540
        /*0b34*/ 	.word	0x00000000
        /*0b38*/ 	.word	0x00000000
        /*0b3c*/ 	.short	0x010a
        /*0b3e*/ 	.byte	0xff
	.zero		1


	//   ....[165]....
        /*0b40*/ 	.word	0x000095a0
        /*0b44*/ 	.word	0x00000000
        /*0b48*/ 	.word	0x00000000
        /*0b4c*/ 	.short	0x010a
        /*0b4e*/ 	.byte	0xff
	.zero		1


	//   ....[166]....
        /*0b50*/ 	.word	0x00009600
        /*0b54*/ 	.word	0x00000000
        /*0b58*/ 	.word	0x00000000
        /*0b5c*/ 	.short	0x010a
        /*0b5e*/ 	.byte	0xff
	.zero		1


	//   ....[167]....
        /*0b60*/ 	.word	0x00009660
        /*0b64*/ 	.word	0x00000000
        /*0b68*/ 	.word	0x00000000
        /*0b6c*/ 	.short	0x010a
        /*0b6e*/ 	.byte	0xff
	.zero		1


	//   ....[168]....
        /*0b70*/ 	.word	0x000096c0
        /*0b74*/ 	.word	0x00000000
        /*0b78*/ 	.word	0x00000000
        /*0b7c*/ 	.short	0x010a
        /*0b7e*/ 	.byte	0xff
	.zero		1


	//   ....[169]....
        /*0b80*/ 	.word	0x00009720
        /*0b84*/ 	.word	0x00000000
        /*0b88*/ 	.word	0x00000000
        /*0b8c*/ 	.short	0x010a
        /*0b8e*/ 	.byte	0xff
	.zero		1


	//   ....[170]....
        /*0b90*/ 	.word	0x00009780
        /*0b94*/ 	.word	0x00000000
        /*0b98*/ 	.word	0x00000000
        /*0b9c*/ 	.short	0x010a
        /*0b9e*/ 	.byte	0xff
	.zero		1


	//   ....[171]....
        /*0ba0*/ 	.word	0x000097e0
        /*0ba4*/ 	.word	0x00000000
        /*0ba8*/ 	.word	0x00000000
        /*0bac*/ 	.short	0x010a
        /*0bae*/ 	.byte	0xff
	.zero		1


	//   ....[172]....
        /*0bb0*/ 	.word	0x00009840
        /*0bb4*/ 	.word	0x00000000
        /*0bb8*/ 	.word	0x00000000
        /*0bbc*/ 	.short	0x010a
        /*0bbe*/ 	.byte	0xff
	.zero		1


	//   ....[173]....
        /*0bc0*/ 	.word	0x00009890
        /*0bc4*/ 	.word	0x00000000
        /*0bc8*/ 	.word	0x00000210
        /*0bcc*/ 	.short	0x010a
        /*0bce*/ 	.byte	0xff
	.zero		1


	//   ....[174]....
        /*0bd0*/ 	.word	0x000098f0
        /*0bd4*/ 	.word	0x00000000
        /*0bd8*/ 	.word	0x000001c0
        /*0bdc*/ 	.short	0x010a
        /*0bde*/ 	.byte	0xff
	.zero		1


	//   ....[175]....
        /*0be0*/ 	.word	0x00009940
        /*0be4*/ 	.word	0x00000000
        /*0be8*/ 	.word	0x000001b0
        /*0bec*/ 	.short	0x010a
        /*0bee*/ 	.byte	0xff
	.zero		1


	//   ....[176]....
        /*0bf0*/ 	.word	0x000099a0
        /*0bf4*/ 	.word	0x00000000
        /*0bf8*/ 	.word	0x000001c0
        /*0bfc*/ 	.short	0x010a
        /*0bfe*/ 	.byte	0xff
	.zero		1


	//   ....[177]....
        /*0c00*/ 	.word	0x000099f0
        /*0c04*/ 	.word	0x00000000
        /*0c08*/ 	.word	0x000001b0
        /*0c0c*/ 	.short	0x010a
        /*0c0e*/ 	.byte	0xff
	.zero		1


	//   ....[178]....
        /*0c10*/ 	.word	0x00009a50
        /*0c14*/ 	.word	0x00000003
        /*0c18*/ 	.word	0x000001f0
        /*0c1c*/ 	.short	0x010a
        /*0c1e*/ 	.byte	0xff
	.zero		1


	//   ....[179]....
        /*0c20*/ 	.word	0x00009ab0
        /*0c24*/ 	.word	0x00000000
        /*0c28*/ 	.word	0x00000000
        /*0c2c*/ 	.short	0x010a
        /*0c2e*/ 	.byte	0xff
	.zero		1


	//   ....[180]....
        /*0c30*/ 	.word	0x00009b10
        /*0c34*/ 	.word	0x00000000
        /*0c38*/ 	.word	0x00000000
        /*0c3c*/ 	.short	0x010a
        /*0c3e*/ 	.byte	0xff
	.zero		1


	//   ....[181]....
        /*0c40*/ 	.word	0x00009b70
        /*0c44*/ 	.word	0x00000000
        /*0c48*/ 	.word	0x00000000
        /*0c4c*/ 	.short	0x010a
        /*0c4e*/ 	.byte	0xff
	.zero		1


	//   ....[182]....
        /*0c50*/ 	.word	0x00009bd0
        /*0c54*/ 	.word	0x00000000
        /*0c58*/ 	.word	0x00000000
        /*0c5c*/ 	.short	0x010a
        /*0c5e*/ 	.byte	0xff
	.zero		1


	//   ....[183]....
        /*0c60*/ 	.word	0x00009c30
        /*0c64*/ 	.word	0x00000000
        /*0c68*/ 	.word	0x00000000
        /*0c6c*/ 	.short	0x010a
        /*0c6e*/ 	.byte	0xff
	.zero		1


	//   ....[184]....
        /*0c70*/ 	.word	0x00009c80
        /*0c74*/ 	.word	0x00000000
        /*0c78*/ 	.word	0x000001b0
        /*0c7c*/ 	.short	0x010a
        /*0c7e*/ 	.byte	0xff
	.zero		1


	//   ....[185]....
        /*0c80*/ 	.word	0x00009ce0
        /*0c84*/ 	.word	0x00000000
        /*0c88*/ 	.word	0x000001a8
        /*0c8c*/ 	.short	0x010a
        /*0c8e*/ 	.byte	0xff
	.zero		1


	//   ....[186]....
        /*0c90*/ 	.word	0x00009d40
        /*0c94*/ 	.word	0x00000003
        /*0c98*/ 	.word	0x00000190
        /*0c9c*/ 	.short	0x010a
        /*0c9e*/ 	.byte	0xff
	.zero		1


	//   ....[187]....
        /*0ca0*/ 	.word	0x00009da0
        /*0ca4*/ 	.word	0x00000003
        /*0ca8*/ 	.word	0x00000198
        /*0cac*/ 	.short	0x010a
        /*0cae*/ 	.byte	0xff
	.zero		1


	//   ....[188]....
        /*0cb0*/ 	.word	0x00009e00
        /*0cb4*/ 	.word	0x00000000
        /*0cb8*/ 	.word	0x00000190
        /*0cbc*/ 	.short	0x010a
        /*0cbe*/ 	.byte	0xff
	.zero		1


	//   ....[189]....
        /*0cc0*/ 	.word	0x00009e50
        /*0cc4*/ 	.word	0x00000000
        /*0cc8*/ 	.word	0x000001b0
        /*0ccc*/ 	.short	0x010a
        /*0cce*/ 	.byte	0xff
	.zero		1


	//   ....[190]....
        /*0cd0*/ 	.word	0x00009ea0
        /*0cd4*/ 	.word	0x00000003
        /*0cd8*/ 	.word	0x00000180
        /*0cdc*/ 	.short	0x010a
        /*0cde*/ 	.byte	0xff
	.zero		1


	//   ....[191]....
        /*0ce0*/ 	.word	0x00009ef0
        /*0ce4*/ 	.word	0x000000cf
        /*0ce8*/ 	.word	0x000001d0
        /*0cec*/ 	.short	0x010a
        /*0cee*/ 	.byte	0xff
	.zero		1


	//   ....[192]....
        /*0cf0*/ 	.word	0x00009f40
        /*0cf4*/ 	.word	0x000000d2
        /*0cf8*/ 	.word	0x00000180
        /*0cfc*/ 	.short	0x010a
        /*0cfe*/ 	.byte	0xff
	.zero		1


	//----- nvinfo : EIATTR_NUM_MBARRIERS
	.align		4
.L_47:
        /*0d00*/ 	.byte	0x03, 0x38
        /*0d02*/ 	.short	0x0046


	//----- nvinfo : EIATTR_EXIT_INSTR_OFFSETS
	.align		4
        /*0d04*/ 	.byte	0x04, 0x1c
        /*0d06*/ 	.short	(.L_49 - .L_48)


	//   ....[0]....
.L_48:
        /*0d08*/ 	.word	0x00003290


	//   ....[1]....
        /*0d0c*/ 	.word	0x00003780


	//   ....[2]....
        /*0d10*/ 	.word	0x000037e0


	//   ....[3]....
        /*0d14*/ 	.word	0x00004590


	//   ....[4]....
        /*0d18*/ 	.word	0x000052a0


	//   ....[5]....
        /*0d1c*/ 	.word	0x000052e0


	//   ....[6]....
        /*0d20*/ 	.word	0x00008e80


	//----- nvinfo : EIATTR_MAX_THREADS
	.align		4
.L_49:
        /*0d24*/ 	.byte	0x04, 0x05
        /*0d26*/ 	.short	(.L_51 - .L_50)
.L_50:
        /*0d28*/ 	.word	0x00000100
        /*0d2c*/ 	.word	0x00000001
        /*0d30*/ 	.word	0x00000001


	//----- nvinfo : EIATTR_CRS_STACK_SIZE
	.align		4
.L_51:
        /*0d34*/ 	.byte	0x04, 0x1e
        /*0d36*/ 	.short	(.L_53 - .L_52)
.L_52:
        /*0d38*/ 	.word	0x00000000


	//----- nvinfo : EIATTR_CBANK_PARAM_SIZE
	.align		4
.L_53:
        /*0d3c*/ 	.byte	0x03, 0x19
        /*0d3e*/ 	.short	0x0800


	//----- nvinfo : EIATTR_PARAM_CBANK
	.align		4
        /*0d40*/ 	.byte	0x04, 0x0a
        /*0d42*/ 	.short	(.L_55 - .L_54)
	.align		4
.L_54:
        /*0d44*/ 	.word	index@(.nv.constant0._ZN7cutlass13device_kernelINS_4gemm6kernel13GemmUniversalIN4cute5tupleIJiiiiEEENS1_10collective13CollectiveMmaINS1_35MainloopSm100TmaUmmaWarpSpecializedILi24ELi2ELi4ENS5_IJNS4_1CILi1EEESB_SB_EEEEENS5_IJNSA_ILi128EEESE_NSA_ILi32EEEEEENS_12float_e4m3_tENS5_IJlSB_lEEESH_SI_NS4_8TiledMMAINS4_8MMA_AtomIJNS4_10MMA_TraitsINS4_19SM100_MMA_F8F6F4_SSEJSH_SH_fSE_SE_NS4_17integral_constantINS4_4UMMA5MajorELSP_0EEESQ_NSN_INSO_7ScaleInELSR_0EEESS_EEEEEENS4_6LayoutISC_NS5_IJNSA_ILi0EEESW_SW_EEEEENS5_IJNS4_10UnderscoreESZ_SZ_EEEEENS4_13SM90_TMA_LOADENS4_14ComposedLayoutINS4_7SwizzleILi1ELi4ELi3EEENS4_18smem_ptr_flag_bitsILi8EEENSV_INS5_IJNSA_ILi8EEESF_EEENS5_IJSF_SB_EEEEEEEvNS4_8identityES12_S1C_vS1D_EENS_8epilogue10collective18CollectiveEpilogueINS1F_23Sm100TmaWarpSpecializedILi2ELi2ELi64ELb0ELb0EEEJSG_NS5_IJNSV_ISE_SB_EENSV_INSA_ILi64EEESB_EEEEESH_SI_SH_SI_NS1F_6fusion15FusionCallbacksIS1J_NS1O_17LinearCombinationISH_fSH_fLNS_15FloatRoundStyleE2EEESG_S1N_JEEENS4_5SM1004TMEM4LOAD26SM100_TMEM_LOAD_32dp32b64xES12_NS13_INS14_ILi2ELi4ELi3EEES17_NSV_INS5_IJS18_S1L_EEENS5_IJS1L_SB_EEEEEEENS4_39AutoVectorizingCopyWithAssumedAlignmentILi128EEENS4_14SM90_TMA_STOREES22_S24_S24_EEEvvEEEEvNT_6ParamsE)
        /*0d48*/ 	.short	0x0380
        /*0d4a*/ 	.short	0x0800


	//----- nvinfo : EIATTR_SW_WAR
	.align		4
.L_55:
        /*0d4c*/ 	.byte	0x04, 0x36
        /*0d4e*/ 	.short	(.L_57 - .L_56)
.L_56:
        /*0d50*/ 	.word	0x00000008
.L_57:


//--------------------- .nv.callgraph             --------------------------
	.section	.nv.callgraph,"",@"SHT_CUDA_CALLGRAPH"
	.align	4
	.sectionentsize	8
	.align		4
        /*0000*/ 	.word	0x00000000
	.align		4
        /*0004*/ 	.word	0xffffffff
	.align		4
        /*0008*/ 	.word	index@(_ZN7cutlass13device_kernelINS_4gemm6kernel13GemmUniversalIN4cute5tupleIJiiiiEEENS1_10collective13CollectiveMmaINS1_35MainloopSm100TmaUmmaWarpSpecializedILi24ELi2ELi4ENS5_IJNS4_1CILi1EEESB_SB_EEEEENS5_IJNSA_ILi128EEESE_NSA_ILi32EEEEEENS_12float_e4m3_tENS5_IJlSB_lEEESH_SI_NS4_8TiledMMAINS4_8MMA_AtomIJNS4_10MMA_TraitsINS4_19SM100_MMA_F8F6F4_SSEJSH_SH_fSE_SE_NS4_17integral_constantINS4_4UMMA5MajorELSP_0EEESQ_NSN_INSO_7ScaleInELSR_0EEESS_EEEEEENS4_6LayoutISC_NS5_IJNSA_ILi0EEESW_SW_EEEEENS5_IJNS4_10UnderscoreESZ_SZ_EEEEENS4_13SM90_TMA_LOADENS4_14ComposedLayoutINS4_7SwizzleILi1ELi4ELi3EEENS4_18smem_ptr_flag_bitsILi8EEENSV_INS5_IJNSA_ILi8EEESF_EEENS5_IJSF_SB_EEEEEEEvNS4_8identityES12_S1C_vS1D_EENS_8epilogue10collective18CollectiveEpilogueINS1F_23Sm100TmaWarpSpecializedILi2ELi2ELi64ELb0ELb0EEEJSG_NS5_IJNSV_ISE_SB_EENSV_INSA_ILi64EEESB_EEEEESH_SI_SH_SI_NS1F_6fusion15FusionCallbacksIS1J_NS1O_17LinearCombinationISH_fSH_fLNS_15FloatRoundStyleE2EEESG_S1N_JEEENS4_5SM1004TMEM4LOAD26SM100_TMEM_LOAD_32dp32b64xES12_NS13_INS14_ILi2ELi4ELi3EEES17_NSV_INS5_IJS18_S1L_EEENS5_IJS1L_SB_EEEEEEENS4_39AutoVectorizingCopyWithAssumedAlignmentILi128EEENS4_14SM90_TMA_STOREES22_S24_S24_EEEvvEEEEvNT_6ParamsE)
	.align		4
        /*000c*/ 	.word	index@(__assertfail)
	.align		4
        /*0010*/ 	.word	0x00000000
	.align		4
        /*0014*/ 	.word	0xfffffffe
	.align		4
        /*0018*/ 	.word	0x00000000
	.align		4
        /*001c*/ 	.word	0xfffffffd
	.align		4
        /*0020*/ 	.word	0x00000000
	.align		4
        /*0024*/ 	.word	0xfffffffc


//--------------------- .nv.constant4             --------------------------
	.section	.nv.constant4,"a",@progbits
	.align	8
	.align		8
.nv.constant4:
        /*0000*/ 	.dword	__assertfail
	.align		8
        /*0008*/ 	.dword	__unnamed_1
	.align		8
        /*0010*/ 	.dword	__unnamed_2
	.align		8
        /*0018*/ 	.dword	_ZN40_INTERNAL_15568efa_4_k_cu_c9187af8_313934cuda3std3__45__cpo5beginE
	.align		8
        /*0020*/ 	.dword	_ZN40_INTERNAL_15568efa_4_k_cu_c9187af8_313934cuda3std3__45__cpo3endE
	.align		8
        /*0028*/ 	.dword	_ZN40_INTERNAL_15568efa_4_k_cu_c9187af8_313934cuda3std3__45__cpo6cbeginE
	.align		8
        /*0030*/ 	.dword	_ZN40_INTERNAL_15568efa_4_k_cu_c9187af8_313934cuda3std3__45__cpo4cendE
	.align		8
        /*0038*/ 	.dword	_ZN40_INTERNAL_15568efa_4_k_cu_c9187af8_313934cuda3std3__442_GLOBAL__N__15568efa_4_k_cu_c9187af8_313936ignoreE
	.align		8
        /*0040*/ 	.dword	_ZN40_INTERNAL_15568efa_4_k_cu_c9187af8_313934cuda3std3__419piecewise_constructE
	.align		8
        /*0048*/ 	.dword	_ZN40_INTERNAL_15568efa_4_k_cu_c9187af8_313934cuda3std3__48in_placeE
	.align		8
        /*0050*/ 	.dword	_ZN40_INTERNAL_15568efa_4_k_cu_c9187af8_313934cuda3std6ranges3__45__cpo4swapE
	.align		8
        /*0058*/ 	.dword	_ZN40_INTERNAL_15568efa_4_k_cu_c9187af8_313934cuda3std6ranges3__45__cpo9iter_moveE
	.align		8
        /*0060*/ 	.dword	_ZN40_INTERNAL_15568efa_4_k_cu_c9187af8_313934cute7productE
	.align		8
        /*0068*/ 	.dword	_ZN40_INTERNAL_15568efa_4_k_cu_c9187af8_313934cute1_E
	.align		8
        /*0070*/ 	.dword	$str$25
	.align		8
        /*0078*/ 	.dword	$str$26
	.align		8
        /*0080*/ 	.dword	$str$27
	.align		8
        /*0088*/ 	.dword	$str$28


//--------------------- .text._ZN7cutlass13device_kernelINS_4gemm6kernel13GemmUniversalIN4cute5tupleIJiiiiEEENS1_10collective13CollectiveMmaINS1_35MainloopSm100TmaUmmaWarpSpecializedILi24ELi2ELi4ENS5_IJNS4_1CILi1EEESB_SB_EEEEENS5_IJNSA_ILi128EEESE_NSA_ILi32EEEEEENS_12float_e4m3_tENS5_IJlSB_lEEESH_SI_NS4_8TiledMMAINS4_8MMA_AtomIJNS4_10MMA_TraitsINS4_19SM100_MMA_F8F6F4_SSEJSH_SH_fSE_SE_NS4_17integral_constantINS4_4UMMA5MajorELSP_0EEESQ_NSN_INSO_7ScaleInELSR_0EEESS_EEEEEENS4_6LayoutISC_NS5_IJNSA_ILi0EEESW_SW_EEEEENS5_IJNS4_10UnderscoreESZ_SZ_EEEEENS4_13SM90_TMA_LOADENS4_14ComposedLayoutINS4_7SwizzleILi1ELi4ELi3EEENS4_18smem_ptr_flag_bitsILi8EEENSV_INS5_IJNSA_ILi8EEESF_EEENS5_IJSF_SB_EEEEEEEvNS4_8identityES12_S1C_vS1D_EENS_8epilogue10collective18CollectiveEpilogueINS1F_23Sm100TmaWarpSpecializedILi2ELi2ELi64ELb0ELb0EEEJSG_NS5_IJNSV_ISE_SB_EENSV_INSA_ILi64EEESB_EEEEESH_SI_SH_SI_NS1F_6fusion15FusionCallbacksIS1J_NS1O_17LinearCombinationISH_fSH_fLNS_15FloatRoundStyleE2EEESG_S1N_JEEENS4_5SM1004TMEM4LOAD26SM100_TMEM_LOAD_32dp32b64xES12_NS13_INS14_ILi2ELi4ELi3EEES17_NSV_INS5_IJS18_S1L_EEENS5_IJS1L_SB_EEEEEEENS4_39AutoVectorizingCopyWithAssumedAlignmentILi128EEENS4_14SM90_TMA_STOREES22_S24_S24_EEEvvEEEEvNT_6ParamsE --------------------------
	.section	.text._ZN7cutlass13device_kernelINS_4gemm6kernel13GemmUniversalIN4cute5tupleIJiiiiEEENS1_10collective13CollectiveMmaINS1_35MainloopSm100TmaUmmaWarpSpecializedILi24ELi2ELi4ENS5_IJNS4_1CILi1EEESB_SB_EEEEENS5_IJNSA_ILi128EEESE_NSA_ILi32EEEEEENS_12float_e4m3_tENS5_IJlSB_lEEESH_SI_NS4_8TiledMMAINS4_8MMA_AtomIJNS4_10MMA_TraitsINS4_19SM100_MMA_F8F6F4_SSEJSH_SH_fSE_SE_NS4_17integral_constantINS4_4UMMA5MajorELSP_0EEESQ_NSN_INSO_7ScaleInELSR_0EEESS_EEEEEENS4_6LayoutISC_NS5_IJNSA_ILi0EEESW_SW_EEEEENS5_IJNS4_10UnderscoreESZ_SZ_EEEEENS4_13SM90_TMA_LOADENS4_14ComposedLayoutINS4_7SwizzleILi1ELi4ELi3EEENS4_18smem_ptr_flag_bitsILi8EEENSV_INS5_IJNSA_ILi8EEESF_EEENS5_IJSF_SB_EEEEEEEvNS4_8identityES12_S1C_vS1D_EENS_8epilogue10collective18CollectiveEpilogueINS1F_23Sm100TmaWarpSpecializedILi2ELi2ELi64ELb0ELb0EEEJSG_NS5_IJNSV_ISE_SB_EENSV_INSA_ILi64EEESB_EEEEESH_SI_SH_SI_NS1F_6fusion15FusionCallbacksIS1J_NS1O_17LinearCombinationISH_fSH_fLNS_15FloatRoundStyleE2EEESG_S1N_JEEENS4_5SM1004TMEM4LOAD26SM100_TMEM_LOAD_32dp32b64xES12_NS13_INS14_ILi2ELi4ELi3EEES17_NSV_INS5_IJS18_S1L_EEENS5_IJS1L_SB_EEEEEEENS4_39AutoVectorizingCopyWithAssumedAlignmentILi128EEENS4_14SM90_TMA_STOREES22_S24_S24_EEEvvEEEEvNT_6ParamsE,"ax",@progbits
	.align	128
.text._ZN7cutlass13device_kernelINS_4gemm6kernel13GemmUniversalIN4cute5tupleIJiiiiEEENS1_10collective13CollectiveMmaINS1_35MainloopSm100TmaUmmaWarpSpecializedILi24ELi2ELi4ENS5_IJNS4_1CILi1EEESB_SB_EEEEENS5_IJNSA_ILi128EEESE_NSA_ILi32EEEEEENS_12float_e4m3_tENS5_IJlSB_lEEESH_SI_NS4_8TiledMMAINS4_8MMA_AtomIJNS4_10MMA_TraitsINS4_19SM100_MMA_F8F6F4_SSEJSH_SH_fSE_SE_NS4_17integral_constantINS4_4UMMA5MajorELSP_0EEESQ_NSN_INSO_7ScaleInELSR_0EEESS_EEEEEENS4_6LayoutISC_NS5_IJNSA_ILi0EEESW_SW_EEEEENS5_IJNS4_10UnderscoreESZ_SZ_EEEEENS4_13SM90_TMA_LOADENS4_14ComposedLayoutINS4_7SwizzleILi1ELi4ELi3EEENS4_18smem_ptr_flag_bitsILi8EEENSV_INS5_IJNSA_ILi8EEESF_EEENS5_IJSF_SB_EEEEEEEvNS4_8identityES12_S1C_vS1D_EENS_8epilogue10collective18CollectiveEpilogueINS1F_23Sm100TmaWarpSpecializedILi2ELi2ELi64ELb0ELb0EEEJSG_NS5_IJNSV_ISE_SB_EENSV_INSA_ILi64EEESB_EEEEESH_SI_SH_SI_NS1F_6fusion15FusionCallbacksIS1J_NS1O_17LinearCombinationISH_fSH_fLNS_15FloatRoundStyleE2EEESG_S1N_JEEENS4_5SM1004TMEM4LOAD26SM100_TMEM_LOAD_32dp32b64xES12_NS13_INS14_ILi2ELi4ELi3EEES17_NSV_INS5_IJS18_S1L_EEENS5_IJS1L_SB_EEEEEEENS4_39AutoVectorizingCopyWithAssumedAlignmentILi128EEENS4_14SM90_TMA_STOREES22_S24_S24_EEEvvEEEEvNT_6ParamsE:
        .type           _ZN7cutlass13device_kernelINS_4gemm6kernel13GemmUniversalIN4cute5tupleIJiiiiEEENS1_10collective13CollectiveMmaINS1_35MainloopSm100TmaUmmaWarpSpecializedILi24ELi2ELi4ENS5_IJNS4_1CILi1EEESB_SB_EEEEENS5_IJNSA_ILi128EEESE_NSA_ILi32EEEEEENS_12float_e4m3_tENS5_IJlSB_lEEESH_SI_NS4_8TiledMMAINS4_8MMA_AtomIJNS4_10MMA_TraitsINS4_19SM100_MMA_F8F6F4_SSEJSH_SH_fSE_SE_NS4_17integral_constantINS4_4UMMA5MajorELSP_0EEESQ_NSN_INSO_7ScaleInELSR_0EEESS_EEEEEENS4_6LayoutISC_NS5_IJNSA_ILi0EEESW_SW_EEEEENS5_IJNS4_10UnderscoreESZ_SZ_EEEEENS4_13SM90_TMA_LOADENS4_14ComposedLayoutINS4_7SwizzleILi1ELi4ELi3EEENS4_18smem_ptr_flag_bitsILi8EEENSV_INS5_IJNSA_ILi8EEESF_EEENS5_IJSF_SB_EEEEEEEvNS4_8identityES12_S1C_vS1D_EENS_8epilogue10collective18CollectiveEpilogueINS1F_23Sm100TmaWarpSpecializedILi2ELi2ELi64ELb0ELb0EEEJSG_NS5_IJNSV_ISE_SB_EENSV_INSA_ILi64EEESB_EEEEESH_SI_SH_SI_NS1F_6fusion15FusionCallbacksIS1J_NS1O_17LinearCombinationISH_fSH_fLNS_15FloatRoundStyleE2EEESG_S1N_JEEENS4_5SM1004TMEM4LOAD26SM100_TMEM_LOAD_32dp32b64xES12_NS13_INS14_ILi2ELi4ELi3EEES17_NSV_INS5_IJS18_S1L_EEENS5_IJS1L_SB_EEEEEEENS4_39AutoVectorizingCopyWithAssumedAlignmentILi128EEENS4_14SM90_TMA_STOREES22_S24_S24_EEEvvEEEEvNT_6ParamsE,@function
        .size           _ZN7cutlass13device_kernelINS_4gemm6kernel13GemmUniversalIN4cute5tupleIJiiiiEEENS1_10collective13CollectiveMmaINS1_35MainloopSm100TmaUmmaWarpSpecializedILi24ELi2ELi4ENS5_IJNS4_1CILi1EEESB_SB_EEEEENS5_IJNSA_ILi128EEESE_NSA_ILi32EEEEEENS_12float_e4m3_tENS5_IJlSB_lEEESH_SI_NS4_8TiledMMAINS4_8MMA_AtomIJNS4_10MMA_TraitsINS4_19SM100_MMA_F8F6F4_SSEJSH_SH_fSE_SE_NS4_17integral_constantINS4_4UMMA5MajorELSP_0EEESQ_NSN_INSO_7ScaleInELSR_0EEESS_EEEEEENS4_6LayoutISC_NS5_IJNSA_ILi0EEESW_SW_EEEEENS5_IJNS4_10UnderscoreESZ_SZ_EEEEENS4_13SM90_TMA_LOADENS4_14ComposedLayoutINS4_7SwizzleILi1ELi4ELi3EEENS4_18smem_ptr_flag_bitsILi8EEENSV_INS5_IJNSA_ILi8EEESF_EEENS5_IJSF_SB_EEEEEEEvNS4_8identityES12_S1C_vS1D_EENS_8epilogue10collective18CollectiveEpilogueINS1F_23Sm100TmaWarpSpecializedILi2ELi2ELi64ELb0ELb0EEEJSG_NS5_IJNSV_ISE_SB_EENSV_INSA_ILi64EEESB_EEEEESH_SI_SH_SI_NS1F_6fusion15FusionCallbacksIS1J_NS1O_17LinearCombinationISH_fSH_fLNS_15FloatRoundStyleE2EEESG_S1N_JEEENS4_5SM1004TMEM4LOAD26SM100_TMEM_LOAD_32dp32b64xES12_NS13_INS14_ILi2ELi4ELi3EEES17_NSV_INS5_IJS18_S1L_EEENS5_IJS1L_SB_EEEEEEENS4_39AutoVectorizingCopyWithAssumedAlignmentILi128EEENS4_14SM90_TMA_STOREES22_S24_S24_EEEvvEEEEvNT_6ParamsE,(.L_x_204 - _ZN7cutlass13device_kernelINS_4gemm6kernel13GemmUniversalIN4cute5tupleIJiiiiEEENS1_10collective13CollectiveMmaINS1_35MainloopSm100TmaUmmaWarpSpecializedILi24ELi2ELi4ENS5_IJNS4_1CILi1EEESB_SB_EEEEENS5_IJNSA_ILi128EEESE_NSA_ILi32EEEEEENS_12float_e4m3_tENS5_IJlSB_lEEESH_SI_NS4_8TiledMMAINS4_8MMA_AtomIJNS4_10MMA_TraitsINS4_19SM100_MMA_F8F6F4_SSEJSH_SH_fSE_SE_NS4_17integral_constantINS4_4UMMA5MajorELSP_0EEESQ_NSN_INSO_7ScaleInELSR_0EEESS_EEEEEENS4_6LayoutISC_NS5_IJNSA_ILi0EEESW_SW_EEEEENS5_IJNS4_10UnderscoreESZ_SZ_EEEEENS4_13SM90_TMA_LOADENS4_14ComposedLayoutINS4_7SwizzleILi1ELi4ELi3EEENS4_18smem_ptr_flag_bitsILi8EEENSV_INS5_IJNSA_ILi8EEESF_EEENS5_IJSF_SB_EEEEEEEvNS4_8identityES12_S1C_vS1D_EENS_8epilogue10collective18CollectiveEpilogueINS1F_23Sm100TmaWarpSpecializedILi2ELi2ELi64ELb0ELb0EEEJSG_NS5_IJNSV_ISE_SB_EENSV_INSA_ILi64EEESB_EEEEESH_SI_SH_SI_NS1F_6fusion15FusionCallbacksIS1J_NS1O_17LinearCombinationISH_fSH_fLNS_15FloatRoundStyleE2EEESG_S1N_JEEENS4_5SM1004TMEM4LOAD26SM100_TMEM_LOAD_32dp32b64xES12_NS13_INS14_ILi2ELi4ELi3EEES17_NSV_INS5_IJS18_S1L_EEENS5_IJS1L_SB_EEEEEEENS4_39AutoVectorizingCopyWithAssumedAlignmentILi128EEENS4_14SM90_TMA_STOREES22_S24_S24_EEEvvEEEEvNT_6ParamsE)
        .other          _ZN7cutlass13device_kernelINS_4gemm6kernel13GemmUniversalIN4cute5tupleIJiiiiEEENS1_10collective13CollectiveMmaINS1_35MainloopSm100TmaUmmaWarpSpecializedILi24ELi2ELi4ENS5_IJNS4_1CILi1EEESB_SB_EEEEENS5_IJNSA_ILi128EEESE_NSA_ILi32EEEEEENS_12float_e4m3_tENS5_IJlSB_lEEESH_SI_NS4_8TiledMMAINS4_8MMA_AtomIJNS4_10MMA_TraitsINS4_19SM100_MMA_F8F6F4_SSEJSH_SH_fSE_SE_NS4_17integral_constantINS4_4UMMA5MajorELSP_0EEESQ_NSN_INSO_7ScaleInELSR_0EEESS_EEEEEENS4_6LayoutISC_NS5_IJNSA_ILi0EEESW_SW_EEEEENS5_IJNS4_10UnderscoreESZ_SZ_EEEEENS4_13SM90_TMA_LOADENS4_14ComposedLayoutINS4_7SwizzleILi1ELi4ELi3EEENS4_18smem_ptr_flag_bitsILi8EEENSV_INS5_IJNSA_ILi8EEESF_EEENS5_IJSF_SB_EEEEEEEvNS4_8identityES12_S1C_vS1D_EENS_8epilogue10collective18CollectiveEpilogueINS1F_23Sm100TmaWarpSpecializedILi2ELi2ELi64ELb0ELb0EEEJSG_NS5_IJNSV_ISE_SB_EENSV_INSA_ILi64EEESB_EEEEESH_SI_SH_SI_NS1F_6fusion15FusionCallbacksIS1J_NS1O_17LinearCombinationISH_fSH_fLNS_15FloatRoundStyleE2EEESG_S1N_JEEENS4_5SM1004TMEM4LOAD26SM100_TMEM_LOAD_32dp32b64xES12_NS13_INS14_ILi2ELi4ELi3EEES17_NSV_INS5_IJS18_S1L_EEENS5_IJS1L_SB_EEEEEEENS4_39AutoVectorizingCopyWithAssumedAlignmentILi128EEENS4_14SM90_TMA_STOREES22_S24_S24_EEEvvEEEEvNT_6ParamsE,@"STO_CUDA_ENTRY STV_DEFAULT"
_ZN7cutlass13device_kernelINS_4gemm6kernel13GemmUniversalIN4cute5tupleIJiiiiEEENS1_10collective13CollectiveMmaINS1_35MainloopSm100TmaUmmaWarpSpecializedILi24ELi2ELi4ENS5_IJNS4_1CILi1EEESB_SB_EEEEENS5_IJNSA_ILi128EEESE_NSA_ILi32EEEEEENS_12float_e4m3_tENS5_IJlSB_lEEESH_SI_NS4_8TiledMMAINS4_8MMA_AtomIJNS4_10MMA_TraitsINS4_19SM100_MMA_F8F6F4_SSEJSH_SH_fSE_SE_NS4_17integral_constantINS4_4UMMA5MajorELSP_0EEESQ_NSN_INSO_7ScaleInELSR_0EEESS_EEEEEENS4_6LayoutISC_NS5_IJNSA_ILi0EEESW_SW_EEEEENS5_IJNS4_10UnderscoreESZ_SZ_EEEEENS4_13SM90_TMA_LOADENS4_14ComposedLayoutINS4_7SwizzleILi1ELi4ELi3EEENS4_18smem_ptr_flag_bitsILi8EEENSV_INS5_IJNSA_ILi8EEESF_EEENS5_IJSF_SB_EEEEEEEvNS4_8identityES12_S1C_vS1D_EENS_8epilogue10collective18CollectiveEpilogueINS1F_23Sm100TmaWarpSpecializedILi2ELi2ELi64ELb0ELb0EEEJSG_NS5_IJNSV_ISE_SB_EENSV_INSA_ILi64EEESB_EEEEESH_SI_SH_SI_NS1F_6fusion15FusionCallbacksIS1J_NS1O_17LinearCombinationISH_fSH_fLNS_15FloatRoundStyleE2EEESG_S1N_JEEENS4_5SM1004TMEM4LOAD26SM100_TMEM_LOAD_32dp32b64xES12_NS13_INS14_ILi2ELi4ELi3EEES17_NSV_INS5_IJS18_S1L_EEENS5_IJS1L_SB_EEEEEEENS4_39AutoVectorizingCopyWithAssumedAlignmentILi128EEENS4_14SM90_TMA_STOREES22_S24_S24_EEEvvEEEEvNT_6ParamsE:
[----:B------:R-:W1:Y:S01]  /*0000*/  LDC R1, c[0x0][0x37c] ;  /* 0x0000df00ff017b82 */ /* 0x000e620000000800 */
[----:B------:R-:W2:Y:S01]  /*0010*/  S2R R189, SR_TID.X ;  /* 0x0000000000bd7919 */ /* 0x000ea20000002100 */
[----:B------:R-:W3:Y:S01]  /*0020*/  LDCU.64 UR4, c[0x0][0x890] ;  /* 0x00011200ff0477ac */ /* 0x000ee20008000a00 */
[----:B------:R-:W-:Y:S02]  /*0030*/  PRMT R171, RZ, 0x7610, R171 ;  /* 0x00007610ffab7816 */ /* 0x000fe400000000ab */
[----:B------:R-:W-:Y:S01]  /*0040*/  ELECT P5, URZ, PT ;  /* 0x0000000000ff782f */ /* 0x000fe200038a0000 */
[----:B------:R-:W4:Y:S01]  /*0050*/  LDCU.64 UR46, c[0x0][0x358] ;  /* 0x00006b00ff2e77ac */ /* 0x000f220008000a00 */
[----:B---3--:R-:W-:-:S04]  /*0060*/  UISETP.NE.U32.AND UP0, UPT, UR4, URZ, UPT ;  /* 0x000000ff0400728c */ /* 0x008fc8000bf05070 */
[----:B------:R-:W-:Y:S01]  /*0070*/  UISETP.NE.AND.EX UP0, UPT, UR5, URZ, UPT, UP0 ;  /* 0x000000ff0500728c */ /* 0x000fe2000bf05300 */
[----:B--2---:R-:W-:-:S05]  /*0080*/  SHF.R.U32.HI R173, RZ, 0x5, R189 ;  /* 0x00000005ffad7819 */ /* 0x004fca00000116bd */
[----:B------:R-:W2:Y:S02]  /*0090*/  SHFL.IDX PT, R0, R173, RZ, 0x1f ;  /* 0x00001fffad007589 */ /* 0x000ea400000e0000 */
[----:B--2---:R-:W-:Y:S01]  /*00a0*/  R2UR UR8, R0 ;  /* 0x00000000000872ca */ /* 0x004fe200000e0000 */
[----:B-1--4-:R-:W-:-:S14]  /*00b0*/  BRA.U UP0, `(.L_x_0) ;  /* 0x00000001002c7547 */ /* 0x012fdc000b800000 */
[----:B------:R-:W1:Y:S02]  /*00c0*/  LDCU.64 UR6, c[0x0][0x888] ;  /* 0x00011100ff0677ac */ /* 0x000e640008000a00 */
[----:B-1----:R-:W-:-:S04]  /*00d0*/  UISETP.NE.U32.AND UP0, UPT, UR6, URZ, UPT ;  /* 0x000000ff0600728c */ /* 0x002fc8000bf05070 */
[----:B------:R-:W-:-:S09]  /*00e0*/  UISETP.NE.AND.EX UP0, UPT, UR7, URZ, UPT, UP0 ;  /* 0x000000ff0700728c */ /* 0x000fd2000bf05300 */
[----:B------:R-:W-:Y:S05]  /*00f0*/  BRA.U !UP0, `(.L_x_1) ;  /* 0x0000000108107547 */ /* 0x000fea000b800000 */
[----:B------:R-:W1:Y:S02]  /*0100*/  LDC.64 R2, c[0x0][0x888] ;  /* 0x00022200ff027b82 */ /* 0x000e640000000a00 */
[----:B-1----:R1:W5:Y:S01]  /*0110*/  LDG.E R81, desc[UR46][R2.64] ;  /* 0x0000002e02517981 */ /* 0x002362000c1e1900 */
[----:B------:R-:W-:Y:S01]  /*0120*/  HFMA2 R171, -RZ, RZ, 0, 5.9604644775390625e-08 ;  /* 0x00000001ffab7431 */ /* 0x000fe200000001ff */
[----:B------:R-:W-:Y:S05]  /*0130*/  BRA `(.L_x_0) ;  /* 0x00000000000c7947 */ /* 0x000fea0003800000 */
.L_x_1:
[----:B------:R-:W1:Y:S01]  /*0140*/  LDCU UR6, c[0x0][0x880] ;  /* 0x00011000ff0677ac */ /* 0x000e620008000800 */
[----:B------:R-:W-:Y:S01]  /*0150*/  HFMA2 R171, -RZ, RZ, 0, 5.9604644775390625e-08 ;  /* 0x00000001ffab7431 */ /* 0x000fe200000001ff */
[----:B-1----:R-:W-:-:S07]  /*0160*/  MOV R81, UR6 ;  /* 0x0000000600517c02 */ /* 0x002fce0008000f00 */
.L_x_0:
[----:B------:R-:W2:Y:S02]  /*0170*/  LDCU.64 UR6, c[0x0][0x8b0] ;  /* 0x00011600ff0677ac */ /* 0x000ea40008000a00 */
[----:B--2---:R-:W-:-:S04]  /*0180*/  UISETP.NE.U32.AND UP0, UPT, UR6, URZ, UPT ;  /* 0x000000ff0600728c */ /* 0x004fc8000bf05070 */
[----:B------:R-:W-:-:S09]  /*0190*/  UISETP.NE.AND.EX UP0, UPT, UR7, URZ, UPT, UP0 ;  /* 0x000000ff0700728c */ /* 0x000fd2000bf05300 */
[----:B------:R-:W-:Y:S05]  /*01a0*/  BRA.U UP0, `(.L_x_2) ;  /* 0x0000000100247547 */ /* 0x000fea000b800000 */
[----:B------:R-:W2:Y:S02]  /*01b0*/  LDCU.64 UR6, c[0x0][0x8a8] ;  /* 0x00011500ff0677ac */ /* 0x000ea40008000a00 */
[----:B--2---:R-:W-:-:S04]  /*01c0*/  UISETP.NE.U32.AND UP0, UPT, UR6, URZ, UPT ;  /* 0x000000ff0600728c */ /* 0x004fc8000bf05070 */
[----:B------:R-:W-:-:S09]  /*01d0*/  UISETP.NE.AND.EX UP0, UPT, UR7, URZ, UPT, UP0 ;  /* 0x000000ff0700728c */ /* 0x000fd2000bf05300 */
[----:B------:R-:W-:Y:S05]  /*01e0*/  BRA.U !UP0, `(.L_x_3) ;  /* 0x00000001080c7547 */ /* 0x000fea000b800000 */
[----:B------:R-:W2:Y:S02]  /*01f0*/  LDC.64 R78, c[0x0][0x8a8] ;  /* 0x00022a00ff4e7b82 */ /* 0x000ea40000000a00 */
[----:B--2---:R2:W5:Y:S01]  /*0200*/  LDG.E R78, desc[UR46][R78.64] ;  /* 0x0000002e4e4e7981 */ /* 0x004562000c1e1900 */
[----:B------:R-:W-:Y:S05]  /*0210*/  BRA `(.L_x_2) ;  /* 0x0000000000087947 */ /* 0x000fea0003800000 */
.L_x_3:
[----:B------:R-:W2:Y:S02]  /*0220*/  LDCU UR6, c[0x0][0x8a0] ;  /* 0x00011400ff0677ac */ /* 0x000ea40008000800 */
[----:B--2---:R-:W-:Y:S02]  /*0230*/  MOV R78, UR6 ;  /* 0x00000006004e7c02 */ /* 0x004fe40008000f00 */
.L_x_2:
[----:B------:R-:W-:Y:S01]  /*0240*/  IMAD.U32 R0, RZ, RZ, UR8 ;  /* 0x00000008ff007e24 */ /* 0x000fe2000f8e00ff */
[----:B------:R-:W-:Y:S04]  /*0250*/  BSSY.RECONVERGENT B0, `(.L_x_4) ;  /* 0x000000c000007945 */ /* 0x000fe80003800200 */
[C---:B------:R-:W-:Y:S02]  /*0260*/  ISETP.NE.OR P1, PT, R0.reuse, 0x1, !P5 ;  /* 0x000000010000780c */ /* 0x040fe40006f25670 */
[----:B------:R-:W-:-:S11]  /*0270*/  ISETP.NE.OR P0, PT, R0, 0x3, !P5 ;  /* 0x000000030000780c */ /* 0x000fd60006f05670 */
[----:B------:R-:W-:Y:S05]  /*0280*/  @P1 BRA `(.L_x_5) ;  /* 0x0000000000201947 */ /* 0x000fea0003800000 */
[----:B------:R-:W3:Y:S02]  /*0290*/  LDCU.64 UR6, c[0x0][0x348] ;  /* 0x00006900ff0677ac */ /* 0x000ee40008000a00 */
[----:B---3--:R-:W-:Y:S02]  /*02a0*/  UIADD3 UR10, UP1, UPT, UR6, 0x80, URZ ;  /* 0x00000080060a7890 */ /* 0x008fe4000ff3e0ff */
[----:B------:R-:W-:Y:S02]  /*02b0*/  UIADD3 UR6, UP0, UPT, UR6, 0x180, URZ ;  /* 0x0000018006067890 */ /* 0x000fe4000ff1e0ff */
[----:B------:R-:W-:Y:S02]  /*02c0*/  UIADD3.X UR11, UPT, UPT, URZ, UR7, URZ, UP1, !UPT ;  /* 0x00000007ff0b7290 */ /* 0x000fe40008ffe4ff */
[----:B------:R-:W-:-:S07]  /*02d0*/  UIADD3.X UR7, UPT, UPT, URZ, UR7, URZ, UP0, !UPT ;  /* 0x00000007ff077290 */ /* 0x000fce00087fe4ff */
[----:B------:R3:W-:Y:S02]  /*02e0*/  UTMACCTL.PF [UR10] ;  /* 0x000000000a0079b9 */ /* 0x0007e40008040000 */
[----:B------:R3:W-:Y:S02]  /*02f0*/  UTMACCTL.PF [UR6] ;  /* 0x00000000060079b9 */ /* 0x0007e40008040000 */
[----:B---3--:R-:W-:Y:S01]  /*0300*/  NOP ;  /* 0x0000000000007918 */ /* 0x008fe20000000000 */
.L_x_5:
[----:B------:R-:W-:Y:S05]  /*0310*/  BSYNC.RECONVERGENT B0 ;  /* 0x0000000000007941 */ /* 0x000fea0003800200 */
.L_x_4:
[----:B------:R-:W-:Y:S04]  /*0320*/  BSSY.RECONVERGENT B0, `(.L_x_6) ;  /* 0x000000a000007945 */ /* 0x000fe80003800200 */
        /* <DEDUP_REMOVED lines=9> */
.L_x_7:
[----:B------:R-:W-:Y:S05]  /*03c0*/  BSYNC.RECONVERGENT B0 ;  /* 0x0000000000007941 */ /* 0x000fea0003800200 */
.L_x_6:
[----:B------:R-:W3:Y:S01]  /*03d0*/  LDCU.64 UR6, c[0x0][0x888] ;  /* 0x00011100ff0677ac */ /* 0x000ee20008000a00 */
[----:B------:R-:W-:Y:S02]  /*03e0*/  UISETP.EQ.U32.AND UP1, UPT, UR4, URZ, UPT ;  /* 0x000000ff0400728c */ /* 0x000fe4000bf22070 */
[----:B------:R-:W-:Y:S02]  /*03f0*/  UPLOP3.LUT UP2, UPT, UPT, UPT, UPT, 0x80, 0x8 ;  /* 0x000000000008789c */ /* 0x000fe40003f4f070 */
[----:B---3--:R-:W-:-:S04]  /*0400*/  UISETP.NE.U32.AND UP0, UPT, UR6, URZ, UPT ;  /* 0x000000ff0600728c */ /* 0x008fc8000bf05070 */
[----:B------:R-:W-:-:S04]  /*0410*/  UISETP.NE.AND.EX UP0, UPT, UR7, URZ, UPT, UP0 ;  /* 0x000000ff0700728c */ /* 0x000fc8000bf05300 */
[----:B------:R-:W-:-:S04]  /*0420*/  UISETP.EQ.OR.EX UP3, UPT, UR5, URZ, !UP0, UP1 ;  /* 0x000000ff0500728c */ /* 0x000fc8000c762710 */
[----:B------:R-:W-:-:S05]  /*0430*/  UP2UR UR50, UPR, URZ, 0x8 ;  /* 0x00000008ff327883 */ /* 0x000fca0008000000 */
[----:B------:R-:W-:Y:S07]  /*0440*/  BRA.U !UP3, `(.L_x_8) ;  /* 0x000000010b207547 */ /* 0x000fee000b800000 */
[----:B------:R-:W-:Y:S01]  /*0450*/  UISETP.NE.U32.AND UP2, UPT, UR4, URZ, UPT ;  /* 0x000000ff0400728c */ /* 0x000fe2000bf45070 */
[----:B-----5:R-:W-:Y:S01]  /*0460*/  FSETP.NEU.AND P0, PT, R81, RZ, PT ;  /* 0x000000ff5100720b */ /* 0x020fe20003f0d000 */
[----:B------:R-:W-:Y:S02]  /*0470*/  USEL UR4, URZ, 0xffffffff, UP0 ;  /* 0xffffffffff047887 */ /* 0x000fe40008000000 */
[----:B------:R-:W-:-:S10]  /*0480*/  UISETP.NE.AND.EX UP2, UPT, UR5, URZ, UPT, UP2 ;  /* 0x000000ff0500728c */ /* 0x000fd4000bf45320 */
[----:B------:R-:W-:Y:S01]  /*0490*/  VOTEU.ANY UP1, P0 ;  /* 0x0000000000ff7886 */ /* 0x000fe20000020100 */
[----:B------:R-:W-:-:S04]  /*04a0*/  @!UP2 USEL UR4, URZ, 0xffffffff, UP1 ;  /* 0xffffffffff04a887 */ /* 0x000fc80008800000 */
[----:B------:R-:W-:-:S04]  /*04b0*/  ULOP3.LUT UR4, UR4, 0x1, URZ, 0xc0, !UPT ;  /* 0x0000000104047892 */ /* 0x000fc8000f8ec0ff */
[----:B------:R-:W-:-:S11]  /*04c0*/  UISETP.NE.U32.AND UP2, UPT, UR4, 0x1, UPT ;  /* 0x000000010400788c */ /* 0x000fd6000bf45070 */
.L_x_8:
[----:B-1----:R-:W1:Y:S01]  /*04d0*/  SHFL.IDX PT, R2, R173, RZ, 0x1f ;  /* 0x00001fffad027589 */ /* 0x002e6200000e0000 */
[----:B------:R-:W-:-:S04]  /*04e0*/  UISETP.NE.AND UP1, UPT, UR8, 0x2, UPT ;  /* 0x000000020800788c */ /* 0x000fc8000bf25270 */
[----:B------:R-:W-:Y:S01]  /*04f0*/  USEL UR6, URZ, 0x1, UP1 ;  /* 0x00000001ff067887 */ /* 0x000fe20008800000 */
[----:B-1----:R-:W-:-:S13]  /*0500*/  ISETP.NE.AND P0, PT, R2, RZ, PT ;  /* 0x000000ff0200720c */ /* 0x002fda0003f05270 */
[----:B------:R-:W-:Y:S05]  /*0510*/  @P0 BRA `(.L_x_9) ;  /* 0x0000000000f40947 */ /* 0x000fea0003800000 */
[----:B------:R-:W-:Y:S01]  /*0520*/  ELECT P0, URZ, PT ;  /* 0x0000000000ff782f */ /* 0x000fe20003800000 */
[----:B------:R-:W-:-:S12]  /*0530*/  BSSY.RECONVERGENT B0, `(.L_x_9) ;  /* 0x000003b000007945 */ /* 0x000fd80003800200 */
[----:B------:R-:W-:Y:S05]  /*0540*/  @!P0 BRA `(.L_x_10) ;  /* 0x0000000000e48947 */ /* 0x000fea0003800000 */
[----:B------:R-:W1:Y:S01]  /*0550*/  S2UR UR5, SR_CgaCtaId ;  /* 0x00000000000579c3 */ /* 0x000e620000008800 */
[----:B------:R-:W-:Y:S01]  /*0560*/  UMOV UR7, 0x400 ;  /* 0x0000040000077882 */ /* 0x000fe20000000000 */
[----:B------:R-:W-:Y:S02]  /*0570*/  UMOV UR4, 0x1 ;  /* 0x0000000100047882 */ /* 0x000fe40000000000 */
[----:B------:R-:W-:-:S04]  /*0580*/  UIADD3 UR10, UPT, UPT, -UR4, 0x100000, URZ ;  /* 0x00100000040a7890 */ /* 0x000fc8000fffe1ff */
[----:B------:R-:W-:Y:S02]  /*0590*/  USHF.L.U32 UR11, UR10, 0xb, URZ ;  /* 0x0000000b0a0b7899 */ /* 0x000fe400080006ff */
[----:B------:R-:W-:Y:S02]  /*05a0*/  USHF.L.U32 UR10, UR10, 0x1, URZ ;  /* 0x000000010a0a7899 */ /* 0x000fe400080006ff */
[----:B-1----:R-:W-:Y:S01]  /*05b0*/  ULEA UR5, UR5, UR7, 0x18 ;  /* 0x0000000705057291 */ /* 0x002fe2000f8ec0ff */
[----:B------:R-:W1:Y:S11]  /*05c0*/  FENCE.VIEW.ASYNC.S ;  /* 0x00000000000073c6 */ /* 0x000e760000000000 */
[----:B-1----:R1:W3:Y:S01]  /*05d0*/  SYNCS.EXCH.64 URZ, [UR5], UR10 ;  /* 0x0000000a05ff75b2 */ /* 0x0022e20008000100 */
[----:B------:R1:W4:Y:S01]  /*05e0*/  SYNCS.EXCH.64 URZ, [UR5+0xc0], UR10 ;  /* 0x0000c00a05ff75b2 */ /* 0x0003220008000100 */
[----:B------:R1:W1:Y:S01]  /*05f0*/  SYNCS.EXCH.64 URZ, [UR5+0x8], UR10 ;  /* 0x0000080a05ff75b2 */ /* 0x0002620008000100 */
        /* <DEDUP_REMOVED lines=45> */
[----:B---34-:R-:W-:Y:S01]  /*08d0*/  NOP ;  /* 0x0000000000007918 */ /* 0x018fe20000000000 */
.L_x_10:
[----:B-1----:R-:W-:Y:S05]  /*08e0*/  BSYNC.RECONVERGENT B0 ;  /* 0x0000000000007941 */ /* 0x002fea0003800200 */
.L_x_9:
[----:B------:R-:W1:Y:S01]  /*08f0*/  SHFL.IDX PT, R2, R173, RZ, 0x1f ;  /* 0x00001fffad027589 */ /* 0x000e6200000e0000 */
[----:B------:R-:W-:Y:S01]  /*0900*/  NOP ;  /* 0x0000000000007918 */ /* 0x000fe20000000000 */
[----:B-1----:R-:W-:-:S13]  /*0910*/  ISETP.NE.AND P0, PT, R2, 0x1, PT ;  /* 0x000000010200780c */ /* 0x002fda0003f05270 */
[----:B------:R-:W-:Y:S05]  /*0920*/  @P0 BRA `(.L_x_11) ;  /* 0x0000000000480947 */ /* 0x000fea0003800000 */
[----:B------:R-:W1:Y:S01]  /*0930*/  S2UR UR7, SR_CgaCtaId ;  /* 0x00000000000779c3 */ /* 0x000e620000008800 */
[----:B------:R-:W-:Y:S01]  /*0940*/  UMOV UR9, 0x400 ;  /* 0x0000040000097882 */ /* 0x000fe20000000000 */
[----:B------:R-:W-:Y:S01]  /*0950*/  UMOV UR5, 0x20 ;  /* 0x0000002000057882 */ /* 0x000fe20000000000 */
[----:B------:R-:W-:Y:S01]  /*0960*/  UMOV UR4, 0x80 ;  /* 0x0000008000047882 */ /* 0x000fe20000000000 */
[----:B------:R-:W-:-:S04]  /*0970*/  UIADD3 UR10, UPT, UPT, -UR5, 0x100000, URZ ;  /* 0x00100000050a7890 */ /* 0x000fc8000fffe1ff */
[----:B------:R-:W-:Y:S02]  /*0980*/  USHF.L.U32 UR11, UR10, 0xb, URZ ;  /* 0x0000000b0a0b7899 */ /* 0x000fe400080006ff */
[----:B------:R-:W-:Y:S02]  /*0990*/  USHF.L.U32 UR10, UR10, 0x1, URZ ;  /* 0x000000010a0a7899 */ /* 0x000fe400080006ff */
[----:B------:R-:W-:-:S04]  /*09a0*/  UIADD3 UR4, UPT, UPT, -UR4, 0x100000, URZ ;  /* 0x0010000004047890 */ /* 0x000fc8000fffe1ff */
[----:B------:R-:W-:Y:S02]  /*09b0*/  USHF.L.U32 UR5, UR4, 0xb, URZ ;  /* 0x0000000b04057899 */ /* 0x000fe400080006ff */
[----:B------:R-:W-:Y:S01]  /*09c0*/  USHF.L.U32 UR4, UR4, 0x1, URZ ;  /* 0x0000000104047899 */ /* 0x000fe200080006ff */
[----:B------:R-:W-:Y:S01]  /*09d0*/  ELECT P0, URZ, PT ;  /* 0x0000000000ff782f */ /* 0x000fe20003800000 */
[----:B-1----:R-:W-:Y:S01]  /*09e0*/  ULEA UR7, UR7, UR9, 0x18 ;  /* 0x0000000907077291 */ /* 0x002fe2000f8ec0ff */
[----:B------:R-:W1:Y:S11]  /*09f0*/  FENCE.VIEW.ASYNC.S ;  /* 0x00000000000073c6 */ /* 0x000e760000000000 */
[----:B-1----:R1:W3:Y:S01]  /*0a00*/  SYNCS.EXCH.64 URZ, [UR7+0x180], UR10 ;  /* 0x0001800a07ff75b2 */ /* 0x0022e20008000100 */
[----:B------:R1:W4:Y:S01]  /*0a10*/  SYNCS.EXCH.64 URZ, [UR7+0x190], UR4 ;  /* 0x0001900407ff75b2 */ /* 0x0003220008000100 */
[----:B------:R1:W1:Y:S01]  /*0a20*/  SYNCS.EXCH.64 URZ, [UR7+0x188], UR10 ;  /* 0x0001880a07ff75b2 */ /* 0x0002620008000100 */
[----:B------:R1:W1:Y:S01]  /*0a30*/  SYNCS.EXCH.64 URZ, [UR7+0x198], UR4 ;  /* 0x0001980407ff75b2 */ /* 0x0002620008000100 */
[----:B------:R-:W-:Y:S01]  /*0a40*/  NOP ;  /* 0x0000000000007918 */ /* 0x000fe20000000000 */
.L_x_11:
[----:B------:R-:W2:Y:S01]  /*0a50*/  SHFL.IDX PT, R2, R173, RZ, 0x1f ;  /* 0x00001fffad027589 */ /* 0x000ea200000e0000 */
[----:B------:R-:W-:Y:S01]  /*0a60*/  NOP ;  /* 0x0000000000007918 */ /* 0x000fe20000000000 */
[----:B--2---:R-:W-:-:S13]  /*0a70*/  ISETP.NE.AND P0, PT, R2, 0x3, PT ;  /* 0x000000030200780c */ /* 0x004fda0003f05270 */
[----:B------:R-:W-:Y:S05]  /*0a80*/  @P0 BRA `(.L_x_12) ;  /* 0x0000000000300947 */ /* 0x000fea0003800000 */
[----:B-1----:R-:W1:Y:S01]  /*0a90*/  S2UR UR5, SR_CgaCtaId ;  /* 0x00000000000579c3 */ /* 0x002e620000008800 */
[----:B------:R-:W-:Y:S01]  /*0aa0*/  UMOV UR7, 0x400 ;  /* 0x0000040000077882 */ /* 0x000fe20000000000 */
[----:B------:R-:W-:Y:S01]  /*0ab0*/  UMOV UR4, 0x20 ;  /* 0x0000002000047882 */ /* 0x000fe20000000000 */
[----:B------:R-:W-:Y:S01]  /*0ac0*/  ELECT P0, URZ, PT ;  /* 0x0000000000ff782f */ /* 0x000fe20003800000 */
[----:B------:R-:W-:-:S04]  /*0ad0*/  UIADD3 UR10, UPT, UPT, -UR4, 0x100000, URZ ;  /* 0x00100000040a7890 */ /* 0x000fc8000fffe1ff */
[----:B------:R-:W-:Y:S02]  /*0ae0*/  USHF.L.U32 UR11, UR10, 0xb, URZ ;  /* 0x0000000b0a0b7899 */ /* 0x000fe400080006ff */
[----:B------:R-:W-:Y:S02]  /*0af0*/  USHF.L.U32 UR10, UR10, 0x1, URZ ;  /* 0x000000010a0a7899 */ /* 0x000fe400080006ff */
[----:B-1----:R-:W-:Y:S01]  /*0b00*/  ULEA UR5, UR5, UR7, 0x18 ;  /* 0x0000000705057291 */ /* 0x002fe2000f8ec0ff */
[----:B------:R-:W1:Y:S11]  /*0b10*/  FENCE.VIEW.ASYNC.S ;  /* 0x00000000000073c6 */ /* 0x000e760000000000 */
[----:B-1----:R2:W1:Y:S01]  /*0b20*/  SYNCS.EXCH.64 URZ, [UR5+0x1a0], UR10 ;  /* 0x0001a00a05ff75b2 */ /* 0x0024620008000100 */
[----:B------:R2:W1:Y:S02]  /*0b30*/  SYNCS.EXCH.64 URZ, [UR5+0x1a8], UR10 ;  /* 0x0001a80a05ff75b2 */ /* 0x0004640008000100 */
[----:B--2---:R-:W-:Y:S01]  /*0b40*/  NOP ;  /* 0x0000000000007918 */ /* 0x004fe20000000000 */
.L_x_12:
[----:B------:R-:W2:Y:S01]  /*0b50*/  SHFL.IDX PT, R2, R173, RZ, 0x1f ;  /* 0x00001fffad027589 */ /* 0x000ea200000e0000 */
[----:B------:R-:W-:Y:S01]  /*0b60*/  NOP ;  /* 0x0000000000007918 */ /* 0x000fe20000000000 */
[----:B--2---:R-:W-:-:S13]  /*0b70*/  ISETP.NE.AND P0, PT, R2, 0x4, PT ;  /* 0x000000040200780c */ /* 0x004fda0003f05270 */
[----:B------:R-:W-:Y:S05]  /*0b80*/  @P0 BRA `(.L_x_13) ;  /* 0x00000000004c0947 */ /* 0x000fea0003800000 */
[----:B-1----:R-:W1:Y:S01]  /*0b90*/  S2UR UR5, SR_CgaCtaId ;  /* 0x00000000000579c3 */ /* 0x002e620000008800 */
[----:B------:R-:W-:Y:S01]  /*0ba0*/  UMOV UR9, 0x100 ;  /* 0x0000010000097882 */ /* 0x000fe20000000000 */
[----:B------:R-:W-:Y:S01]  /*0bb0*/  UMOV UR7, 0x400 ;  /* 0x0000040000077882 */ /* 0x000fe20000000000 */
[----:B------:R-:W-:Y:S01]  /*0bc0*/  USEL UR9, UR9, 0xe0, UP2 ;  /* 0x000000e009097887 */ /* 0x000fe20009000000 */
[----:B------:R-:W-:Y:S01]  /*0bd0*/  UMOV UR4, 0x1 ;  /* 0x0000000100047882 */ /* 0x000fe20000000000 */
[----:B------:R-:W-:Y:S01]  /*0be0*/  ELECT P0, URZ, PT ;  /* 0x0000000000ff782f */ /* 0x000fe20003800000 */
[----:B------:R-:W-:-:S04]  /*0bf0*/  UIADD3 UR10, UPT, UPT, -UR4, 0x100000, URZ ;  /* 0x00100000040a7890 */ /* 0x000fc8000fffe1ff */
[----:B------:R-:W-:Y:S02]  /*0c00*/  USHF.L.U32 UR11, UR10, 0xb, URZ ;  /* 0x0000000b0a0b7899 */ /* 0x000fe400080006ff */
[----:B------:R-:W-:Y:S02]  /*0c10*/  USHF.L.U32 UR10, UR10, 0x1, URZ ;  /* 0x000000010a0a7899 */ /* 0x000fe400080006ff */
[----:B------:R-:W-:-:S04]  /*0c20*/  UIADD3 UR12, UPT, UPT, -UR9, 0x100000, URZ ;  /* 0x00100000090c7890 */ /* 0x000fc8000fffe1ff */
[----:B------:R-:W-:Y:S02]  /*0c30*/  USHF.L.U32 UR13, UR12, 0xb, URZ ;  /* 0x0000000b0c0d7899 */ /* 0x000fe400080006ff */
[----:B------:R-:W-:Y:S02]  /*0c40*/  USHF.L.U32 UR12, UR12, 0x1, URZ ;  /* 0x000000010c0c7899 */ /* 0x000fe400080006ff */
[----:B-1----:R-:W-:Y:S01]  /*0c50*/  ULEA UR5, UR5, UR7, 0x18 ;  /* 0x0000000705057291 */ /* 0x002fe2000f8ec0ff */
[----:B------:R-:W1:Y:S11]  /*0c60*/  FENCE.VIEW.ASYNC.S ;  /* 0x00000000000073c6 */ /* 0x000e760000000000 */
[----:B-1----:R2:W1:Y:S01]  /*0c70*/  SYNCS.EXCH.64 URZ, [UR5+0x1b0], UR10 ;  /* 0x0001b00a05ff75b2 */ /* 0x0024620008000100 */
[----:B------:R2:W1:Y:S01]  /*0c80*/  SYNCS.EXCH.64 URZ, [UR5+0x1c0], UR12 ;  /* 0x0001c00c05ff75b2 */ /* 0x0004620008000100 */
[----:B------:R2:W1:Y:S01]  /*0c90*/  SYNCS.EXCH.64 URZ, [UR5+0x1b8], UR10 ;  /* 0x0001b80a05ff75b2 */ /* 0x0004620008000100 */
[----:B------:R2:W1:Y:S02]  /*0ca0*/  SYNCS.EXCH.64 URZ, [UR5+0x1c8], UR12 ;  /* 0x0001c80c05ff75b2 */ /* 0x0004640008000100 */
[----:B--2---:R-:W-:Y:S01]  /*0cb0*/  NOP ;  /* 0x0000000000007918 */ /* 0x004fe20000000000 */
.L_x_13:
[----:B------:R-:W2:Y:S01]  /*0cc0*/  SHFL.IDX PT, R2, R173, RZ, 0x1f ;  /* 0x00001fffad027589 */ /* 0x000ea200000e0000 */
[----:B------:R-:W-:Y:S01]  /*0cd0*/  NOP ;  /* 0x0000000000007918 */ /* 0x000fe20000000000 */
[----:B--2---:R-:W-:-:S13]  /*0ce0*/  ISETP.NE.AND P0, PT, R2, 0x5, PT ;  /* 0x000000050200780c */ /* 0x004fda0003f05270 */
[----:B------:R-:W-:Y:S05]  /*0cf0*/  @P0 BRA `(.L_x_14) ;  /* 0x0000000000580947 */ /* 0x000fea0003800000 */
[----:B-1----:R-:W1:Y:S01]  /*0d00*/  S2UR UR7, SR_CgaCtaId ;  /* 0x00000000000779c3 */ /* 0x002e620000008800 */
        /* <DEDUP_REMOVED lines=12> */
[----:B-1----:R2:W1:Y:S01]  /*0dd0*/  SYNCS.EXCH.64 URZ, [UR7+0x1d0], UR10 ;  /* 0x0001d00a07ff75b2 */ /* 0x0024620008000100 */
[----:B------:R2:W1:Y:S01]  /*0de0*/  SYNCS.EXCH.64 URZ, [UR7+0x1f0], UR4 ;  /* 0x0001f00407ff75b2 */ /* 0x0004620008000100 */
[----:B------:R2:W1:Y:S01]  /*0df0*/  SYNCS.EXCH.64 URZ, [UR7+0x1d8], UR10 ;  /* 0x0001d80a07ff75b2 */ /* 0x0004620008000100 */
[----:B------:R2:W1:Y:S01]  /*0e00*/  SYNCS.EXCH.64 URZ, [UR7+0x1f8], UR4 ;  /* 0x0001f80407ff75b2 */ /* 0x0004620008000100 */
[----:B------:R2:W1:Y:S01]  /*0e10*/  SYNCS.EXCH.64 URZ, [UR7+0x1e0], UR10 ;  /* 0x0001e00a07ff75b2 */ /* 0x0004620008000100 */
[----:B------:R2:W1:Y:S01]  /*0e20*/  SYNCS.EXCH.64 URZ, [UR7+0x200], UR4 ;  /* 0x0002000407ff75b2 */ /* 0x0004620008000100 */
[----:B------:R2:W1:Y:S01]  /*0e30*/  SYNCS.EXCH.64 URZ, [UR7+0x1e8], UR10 ;  /* 0x0001e80a07ff75b2 */ /* 0x0004620008000100 */
[----:B------:R2:W1:Y:S02]  /*0e40*/  SYNCS.EXCH.64 URZ, [UR7+0x208], UR4 ;  /* 0x0002080407ff75b2 */ /* 0x0004640008000100 */
[----:B--2---:R-:W-:Y:S01]  /*0e50*/  NOP ;  /* 0x0000000000007918 */ /* 0x004fe20000000000 */
.L_x_14:
        /* <DEDUP_REMOVED lines=18> */
.L_x_15:
[----:B-1----:R-:W1:Y:S01]  /*0f80*/  S2UR UR5, SR_CTAID.X ;  /* 0x00000000000579c3 */ /* 0x002e620000002500 */
[----:B------:R-:W-:-:S05]  /*0f90*/  CS2R.32 R170, SR_CgaSize ;  /* 0x0000000000aa7805 */ /* 0x000fca0000008a00 */
[----:B------:R-:W-:-:S05]  /*0fa0*/  IMAD R170, R170, -0xa0, RZ ;  /* 0xffffff60aaaa7824 */ /* 0x000fca00078e02ff */
[----:B------:R-:W-:-:S14]  /*0fb0*/  R2UR UR9, R170 ;  /* 0x00000000aa0972ca */ /* 0x000fdc00000e0000 */
[----:B------:R-:W2:Y:S01]  /*0fc0*/  LDCU UR9, c[0x0][UR9+0x2b0] ;  /* 0x00005600090977ac */ /* 0x000ea20008000800 */
[----:B------:R-:W-:Y:S01]  /*0fd0*/  NOP ;  /* 0x0000000000007918 */ /* 0x000fe20000000000 */
[----:B------:R-:W-:-:S05]  /*0fe0*/  CS2R.32 R170, SR_CgaSize ;  /* 0x0000000000aa7805 */ /* 0x000fca0000008a00 */
[----:B------:R-:W-:-:S05]  /*0ff0*/  IMAD R170, R170, -0xa0, RZ ;  /* 0xffffff60aaaa7824 */ /* 0x000fca00078e02ff */
[----:B------:R-:W-:-:S14]  /*1000*/  R2UR UR7, R170 ;  /* 0x00000000aa0772ca */ /* 0x000fdc00000e0000 */
[----:B------:R-:W3:Y:S01]  /*1010*/  LDCU UR7, c[0x0][UR7+0x2b4] ;  /* 0x00005680070777ac */ /* 0x000ee20008000800 */
[----:B------:R-:W4:Y:S08]  /*1020*/  S2UR UR4, SR_CTAID.Y ;  /* 0x00000000000479c3 */ /* 0x000f300000002600 */
[----:B------:R-:W3:Y:S01]  /*1030*/  LDC R9, c[0x0][0xb24] ;  /* 0x0002c900ff097b82 */ /* 0x000ee20000000800 */
[----:B-1----:R-:W-:-:S02]  /*1040*/  I2FP.F32.U32 R5, UR5 ;  /* 0x0000000500057c45 */ /* 0x002fc40008201000 */
[----:B------:R-:W-:-:S05]  /*1050*/  CS2R.32 R3, SR_CgaSize ;  /* 0x0000000000037805 */ /* 0x000fca0000008a00 */
[----:B------:R-:W-:-:S06]  /*1060*/  IMAD R3, R3, -0xa0, RZ ;  /* 0xffffff6003037824 */ /* 0x000fcc00078e02ff */
[----:B------:R-:W1:Y:S01]  /*1070*/  LDC R3, c[0x0][R3+0x2a0] ;  /* 0x0000a80003037b82 */ /* 0x000e620000000800 */
[----:B------:R-:W-:Y:S01]  /*1080*/  MOV R21, UR5 ;  /* 0x0000000500157c02 */ /* 0x000fe20008000f00 */
[----:B--2---:R-:W-:Y:S01]  /*1090*/  FMUL R5, R5, UR9 ;  /* 0x0000000905057c20 */ /* 0x004fe20008400000 */
[----:B----4-:R-:W-:Y:S02]  /*10a0*/  I2FP.F32.U32 R4, UR4 ;  /* 0x0000000400047c45 */ /* 0x010fe40008201000 */
[----:B------:R-:W-:-:S05]  /*10b0*/  CS2R.32 R2, SR_CgaSize ;  /* 0x0000000000027805 */ /* 0x000fca0000008a00 */
[----:B------:R-:W-:-:S06]  /*10c0*/  IMAD R2, R2, -0xa0, RZ ;  /* 0xffffff6002027824 */ /* 0x000fcc00078e02ff */
[----:B------:R-:W2:Y:S01]  /*10d0*/  LDC R2, c[0x0][R2+0x2a4] ;  /* 0x0000a90002027b82 */ /* 0x000ea20000000800 */
[----:B------:R-:W4:Y:S01]  /*10e0*/  F2I.U32.TRUNC.NTZ R170, R5 ;  /* 0x0000000500aa7305 */ /* 0x000f22000020f000 */
[----:B------:R-:W-:Y:S01]  /*10f0*/  MOV R20, UR4 ;  /* 0x0000000400147c02 */ /* 0x000fe20008000f00 */
[----:B---3--:R-:W-:-:S05]  /*1100*/  FMUL R4, R4, UR7 ;  /* 0x0000000704047c20 */ /* 0x008fca0008400000 */
[----:B------:R-:W-:Y:S01]  /*1110*/  BAR.SYNC.DEFER_BLOCKING 0x0 ;  /* 0x0000000000007b1d */ /* 0x000fe20000010000 */
[----:B------:R-:W-:-:S05]  /*1120*/  ISETP.GE.AND P0, PT, R9, 0x1, PT ;  /* 0x000000010900780c */ /* 0x000fca0003f06270 */
[----:B------:R-:W3:Y:S02]  /*1130*/  F2I.U32.TRUNC.NTZ R147, R4 ;  /* 0x0000000400937305 */ /* 0x000ee4000020f000 */
[----:B------:R-:W2:Y:S01]  /*1140*/  S2UR UR36, SR_CTAID.Z ;  /* 0x00000000002479c3 */ /* 0x000ea20000002700 */
[----:B----4-:R-:W-:-:S05]  /*1150*/  IADD3 R170, PT, PT, -R170, RZ, RZ ;  /* 0x000000ffaaaa7210 */ /* 0x010fca0007ffe1ff */
[----:B-1----:R-:W-:Y:S01]  /*1160*/  IMAD R170, R3, R170, UR5 ;  /* 0x0000000503aa7e24 */ /* 0x002fe2000f8e02aa */
[----:B---3--:R-:W-:-:S05]  /*1170*/  IADD3 R147, PT, PT, -R147, RZ, RZ ;  /* 0x000000ff93937210 */ /* 0x008fca0007ffe1ff */
[----:B--2---:R-:W-:Y:S01]  /*1180*/  IMAD R147, R2, R147, UR4 ;  /* 0x0000000402937e24 */ /* 0x004fe2000f8e0293 */
[----:B------:R-:W-:Y:S06]  /*1190*/  @!P0 BRA `(.L_x_16) ;  /* 0x0000000000b88947 */ /* 0x000fec0003800000 */
[----:B------:R-:W1:Y:S01]  /*11a0*/  LDC.64 R4, c[0x0][0xb18] ;  /* 0x0002c600ff047b82 */ /* 0x000e620000000a00 */
[----:B------:R-:W-:-:S07]  /*11b0*/  ISETP.NE.AND P0, PT, R9, 0x1, PT ;  /* 0x000000010900780c */ /* 0x000fce0003f05270 */
[----:B------:R-:W2:Y:S08]  /*11c0*/  LDC R10, c[0x0][0xb0c] ;  /* 0x0002c300ff0a7b82 */ /* 0x000eb00000000800 */
[----:B------:R-:W3:Y:S08]  /*11d0*/  LDC R11, c[0x0][0x370] ;  /* 0x0000dc00ff0b7b82 */ /* 0x000ef00000000800 */
[----:B------:R-:W4:Y:S01]  /*11e0*/  LDC R12, c[0x0][0x374] ;  /* 0x0000dd00ff0c7b82 */ /* 0x000f220000000800 */
[----:B-1----:R-:W-:-:S07]  /*11f0*/  ISETP.NE.AND P1, PT, R4, 0x1, PT ;  /* 0x000000010400780c */ /* 0x002fce0003f25270 */
[----:B------:R-:W3:Y:S01]  /*1200*/  LDC.64 R6, c[0x0][0xb10] ;  /* 0x0002c400ff067b82 */ /* 0x000ee20000000a00 */
[----:B--2---:R-:W-:-:S07]  /*1210*/  ISETP.NE.AND P2, PT, R10, 0x1, PT ;  /* 0x000000010a00780c */ /* 0x004fce0003f45270 */
[----:B------:R-:W1:Y:S08]  /*1220*/  LDC R8, c[0x0][0xb20] ;  /* 0x0002c800ff087b82 */ /* 0x000e700000000800 */
[----:B------:R-:W2:Y:S01]  /*1230*/  LDC.64 R2, c[0x0][0xb28] ;  /* 0x0002ca00ff027b82 */ /* 0x000ea20000000a00 */
[----:B----4-:R-:W-:-:S04]  /*1240*/  IMAD.HI.U32 R13, R12, R5, RZ ;  /* 0x000000050c0d7227 */ /* 0x010fc800078e00ff */
[----:B------:R-:W-:-:S04]  /*1250*/  IMAD.HI.U32 R5, R20, R5, RZ ;  /* 0x0000000514057227 */ /* 0x000fc800078e00ff */
[----:B---3--:R-:W-:-:S04]  /*1260*/  IMAD.HI.U32 R14, R11, R6, RZ ;  /* 0x000000060b0e7227 */ /* 0x008fc800078e00ff */
[C---:B------:R-:W-:Y:S01]  /*1270*/  IMAD.HI.U32 R16, R21.reuse, R6, RZ ;  /* 0x0000000615107227 */ /* 0x040fe200078e00ff */
[-C--:B------:R-:W-:Y:S02]  /*1280*/  @P2 SHF.R.U32.HI R11, RZ, R7.reuse, R14 ;  /* 0x00000007ff0b2219 */ /* 0x080fe4000001160e */
[-C--:B-1----:R-:W-:Y:S02]  /*1290*/  @P1 SHF.R.U32.HI R12, RZ, R8.reuse, R13 ;  /* 0x00000008ff0c1219 */ /* 0x082fe4000001160d */
[----:B------:R-:W-:Y:S02]  /*12a0*/  SHF.R.U32.HI R5, RZ, R8, R5 ;  /* 0x00000008ff057219 */ /* 0x000fe40000011605 */
[----:B------:R-:W-:Y:S02]  /*12b0*/  SHF.R.U32.HI R16, RZ, R7, R16 ;  /* 0x00000007ff107219 */ /* 0x000fe40000011610 */
[----:B------:R-:W-:Y:S01]  /*12c0*/  SEL R5, R20, R5, !P1 ;  /* 0x0000000514057207 */ /* 0x000fe20004800000 */
[----:B--2---:R-:W-:Y:S01]  /*12d0*/  IMAD.HI.U32 R14, R12, R2, RZ ;  /* 0x000000020c0e7227 */ /* 0x004fe200078e00ff */
[----:B------:R-:W-:-:S02]  /*12e0*/  SEL R7, R21, R16, !P2 ;  /* 0x0000001015077207 */ /* 0x000fc40005000000 */
[----:B------:R-:W-:Y:S01]  /*12f0*/  IADD3 R13, PT, PT, -R5, RZ, RZ ;  /* 0x000000ff050d7210 */ /* 0x000fe20007ffe1ff */
[----:B------:R-:W-:Y:S01]  /*1300*/  IMAD.HI.U32 R6, R11, R2, RZ ;  /* 0x000000020b067227 */ /* 0x000fe200078e00ff */
[----:B------:R-:W-:-:S03]  /*1310*/  @P0 SHF.R.U32.HI R12, RZ, R3, R14 ;  /* 0x00000003ff0c0219 */ /* 0x000fc6000001160e */
[----:B------:R-:W-:Y:S01]  /*1320*/  IMAD R13, R4, R13, R20 ;  /* 0x0000000d040d7224 */ /* 0x000fe200078e0214 */
[----:B------:R-:W-:Y:S01]  /*1330*/  @P0 SHF.R.U32.HI R11, RZ, R3, R6 ;  /* 0x00000003ff0b0219 */ /* 0x000fe20000011606 */
[----:B------:R-:W-:-:S04]  /*1340*/  IMAD R12, R12, R9, RZ ;  /* 0x000000090c0c7224 */ /* 0x000fc800078e02ff */
[----:B------:R-:W-:Y:S01]  /*1350*/  IMAD R6, R11, R9, RZ ;  /* 0x000000090b067224 */ /* 0x000fe200078e02ff */
[----:B------:R-:W-:-:S04]  /*1360*/  ISETP.GE.AND P1, PT, R5, R12, PT ;  /* 0x0000000c0500720c */ /* 0x000fc80003f26270 */
[----:B------:R-:W-:Y:S01]  /*1370*/  ISETP.GE.OR P1, PT, R7, R6, P1 ;  /* 0x000000060700720c */ /* 0x000fe20000f26670 */
[----:B------:R-:W-:-:S05]  /*1380*/  IMAD.HI.U32 R6, R5, R2, RZ ;  /* 0x0000000205067227 */ /* 0x000fca00078e00ff */
[----:B------:R-:W-:-:S04]  /*1390*/  SHF.R.U32.HI R6, RZ, R3, R6 ;  /* 0x00000003ff067219 */ /* 0x000fc80000011606 */
[----:B------:R-:W-:-:S03]  /*13a0*/  SEL R6, R5, R6, !P0 ;  /* 0x0000000605067207 */ /* 0x000fc60004000000 */
[----:B------:R-:W-:Y:S01]  /*13b0*/  @!P1 IMAD.HI.U32 R8, R7, R2, RZ ;  /* 0x0000000207089227 */ /* 0x000fe200078e00ff */
[----:B------:R-:W-:-:S04]  /*13c0*/  IADD3 R2, PT, PT, -R6, RZ, RZ ;  /* 0x000000ff06027210 */ /* 0x000fc80007ffe1ff */
[----:B------:R-:W-:Y:S01]  /*13d0*/  @!P1 SHF.R.U32.HI R8, RZ, R3, R8 ;  /* 0x00000003ff089219 */ /* 0x000fe20000011608 */
[----:B------:R-:W-:-:S03]  /*13e0*/  IMAD R2, R9, R2, R5 ;  /* 0x0000000209027224 */ /* 0x000fc600078e0205 */
[----:B------:R-:W-:-:S05]  /*13f0*/  @!P1 SEL R3, R7, R8, !P0 ;  /* 0x0000000807039207 */ /* 0x000fca0004000000 */
[--C-:B------:R-:W-:Y:S02]  /*1400*/  @!P1 IMAD.IADD R6, R6, 0x1, -R3.reuse ;  /* 0x0000000106069824 */ /* 0x100fe400078e0a03 */
[----:B------:R-:W-:Y:S01]  /*1410*/  @!P1 IMAD R3, R2, R11, R3 ;  /* 0x0000000b02039224 */ /* 0x000fe200078e0203 */
[----:B------:R-:W-:Y:S01]  /*1420*/  IADD3 R2, PT, PT, -R7, RZ, RZ ;  /* 0x000000ff07027210 */ /* 0x000fe20007ffe1ff */
[----:B------:R-:W-:Y:S02]  /*1430*/  @!P1 IMAD R5, R6, R9, R7 ;  /* 0x0000000906059224 */ /* 0x000fe400078e0207 */
[----:B------:R-:W-:Y:S02]  /*1440*/  @!P1 IMAD.MOV.U32 R7, RZ, RZ, R3 ;  /* 0x000000ffff079224 */ /* 0x000fe400078e0003 */
[----:B------:R-:W-:Y:S02]  /*1450*/  IMAD R2, R10, R2, R21 ;  /* 0x000000020a027224 */ /* 0x000fe400078e0215 */
[----:B------:R-:W-:-:S02]  /*1460*/  IMAD R20, R5, R4, R13 ;  /* 0x0000000405147224 */ /* 0x000fc400078e020d */
[----:B------:R-:W-:Y:S02]  /*1470*/  IMAD R21, R7, R10, R2 ;  /* 0x0000000a07157224 */ /* 0x000fe400078e0202 */
.L_x_16:
[----:B------:R-:W1:Y:S01]  /*1480*/  LDCU UR4, c[0x0][0xb30] ;  /* 0x00016600ff0477ac */ /* 0x000e620008000800 */
[----:B------:R-:W2:Y:S08]  /*1490*/  S2UR UR37, SR_CgaCtaId ;  /* 0x00000000002579c3 */ /* 0x000eb00000008800 */
[----:B------:R-:W3:Y:S01]  /*14a0*/  LDC R72, c[0x0][0xb24] ;  /* 0x0002c900ff487b82 */ /* 0x000ee20000000800 */
[----:B-1----:R-:W-:-:S09]  /*14b0*/  UISETP.NE.AND UP1, UPT, UR4, 0x1, UPT ;  /* 0x000000010400788c */ /* 0x002fd2000bf25270 */
[----:B--2---:R-:W-:Y:S05]  /*14c0*/  BRA.U UP1, `(.L_x_17) ;  /* 0x0000000101407547 */ /* 0x004fea000b800000 */
[----:B------:R-:W1:Y:S08]  /*14d0*/  LDC.64 R4, c[0x0][0xb10] ;  /* 0x0002c400ff047b82 */ /* 0x000e700000000a00 */
[----:B------:R-:W2:Y:S08]  /*14e0*/  LDC.64 R2, c[0x0][0xb18] ;  /* 0x0002c600ff027b82 */ /* 0x000eb00000000a00 */
[----:B------:R-:W4:Y:S08]  /*14f0*/  LDC R6, c[0x0][0xb20] ;  /* 0x0002c800ff067b82 */ /* 0x000f300000000800 */
[----:B------:R-:W3:Y:S01]  /*1500*/  LDC R8, c[0x0][0xb0c] ;  /* 0x0002c300ff087b82 */ /* 0x000ee20000000800 */
[----:B-1----:R-:W-:-:S05]  /*1510*/  IMAD.HI.U32 R4, R21, R4, RZ ;  /* 0x0000000415047227 */ /* 0x002fca00078e00ff */
[----:B------:R-:W-:Y:S01]  /*1520*/  SHF.R.U32.HI R4, RZ, R5, R4 ;  /* 0x00000005ff047219 */ /* 0x000fe20000011604 */
[----:B--2---:R-:W-:Y:S01]  /*1530*/  IMAD.HI.U32 R3, R20, R3, RZ ;  /* 0x0000000314037227 */ /* 0x004fe200078e00ff */
[----:B------:R-:W-:-:S04]  /*1540*/  ISETP.NE.AND P0, PT, R2, 0x1, PT ;  /* 0x000000010200780c */ /* 0x000fc80003f05270 */
[----:B----4-:R-:W-:-:S04]  /*1550*/  SHF.R.U32.HI R3, RZ, R6, R3 ;  /* 0x00000006ff037219 */ /* 0x010fc80000011603 */
[----:B------:R-:W-:Y:S02]  /*1560*/  SEL R3, R20, R3, !P0 ;  /* 0x0000000314037207 */ /* 0x000fe40004000000 */
[----:B---3--:R-:W-:-:S04]  /*1570*/  ISETP.NE.AND P1, PT, R8, 0x1, PT ;  /* 0x000000010800780c */ /* 0x008fc80003f25270 */
[----:B------:R-:W-:-:S05]  /*1580*/  SEL R4, R21, R4, !P1 ;  /* 0x0000000415047207 */ /* 0x000fca0004800000 */
[----:B------:R-:W-:Y:S02]  /*1590*/  IMAD.IADD R5, R3, 0x1, -R4 ;  /* 0x0000000103057824 */ /* 0x000fe400078e0a04 */
[----:B------:R-:W-:Y:S02]  /*15a0*/  IMAD.IADD R3, R4, 0x1, -R3 ;  /* 0x0000000104037824 */ /* 0x000fe400078e0a03 */
[----:B------:R-:W-:Y:S02]  /*15b0*/  IMAD R21, R5, R8, R21 ;  /* 0x0000000805157224 */ /* 0x000fe400078e0215 */
[----:B------:R-:W-:-:S07]  /*15c0*/  IMAD R20, R3, R2, R20 ;  /* 0x0000000203147224 */ /* 0x000fce00078e0214 */
.L_x_17:
[----:B------:R-:W-:Y:S01]  /*15d0*/  BAR.SYNC.DEFER_BLOCKING 0x0 ;  /* 0x0000000000007b1d */ /* 0x000fe20000010000 */
[----:B------:R-:W-:Y:S01]  /*15e0*/  UISETP.NE.AND UP1, UPT, UR8, 0x2, UPT ;  /* 0x000000020800788c */ /* 0x000fe2000bf25270 */
[----:B------:R-:W-:Y:S02]  /*15f0*/  ISETP.NE.OR P5, PT, R0, 0x2, !P5 ;  /* 0x000000020000780c */ /* 0x000fe40006fa5670 */
[----:B------:R-:W-:-:S06]  /*1600*/  LOP3.LUT R2, R189, 0x1f, RZ, 0xc0, !PT ;  /* 0x0000001fbd027812 */ /* 0x000fcc00078ec0ff */
[----:B------:R-:W-:Y:S05]  /*1610*/  BRA.U UP1, `(.L_x_18) ;  /* 0x0000001d01247547 */ /* 0x000fea000b800000 */
[----:B------:R-:W1:Y:S01]  /*1620*/  LDCU UR13, c[0x0][0x38c] ;  /* 0x00007180ff0d77ac */ /* 0x000e620008000800 */
[----:B------:R-:W2:Y:S01]  /*1630*/  LDC R9, c[0x0][0x370] ;  /* 0x0000dc00ff097b82 */ /* 0x000ea20000000800 */
[----:B------:R-:W-:Y:S01]  /*1640*/  PLOP3.LUT P1, PT, PT, PT, UP2, 0x80, 0x8 ;  /* 0x000000000008781c */ /* 0x000fe20003f2f028 */
[----:B------:R-:W-:Y:S01]  /*1650*/  IMAD.MOV.U32 R15, RZ, RZ, 0x1 ;  /* 0x00000001ff0f7424 */ /* 0x000fe200078e00ff */
[----:B------:R-:W-:Y:S01]  /*1660*/  ISETP.EQ.OR P4, PT, R2, RZ, P5 ;  /* 0x000000ff0200720c */ /* 0x000fe20002f82670 */
[----:B------:R-:W-:Y:S01]  /*1670*/  IMAD.MOV.U32 R14, RZ, RZ, RZ ;  /* 0x000000ffff0e7224 */ /* 0x000fe200078e00ff */
[----:B------:R-:W-:Y:S02]  /*1680*/  PLOP3.LUT P1, PT, P1, PT, PT, 0x8, 0x80 ;  /* 0x000000000080781c */ /* 0x000fe40000f2e170 */
[----:B------:R-:W-:Y:S01]  /*1690*/  CS2R R12, SRZ ;  /* 0x00000000000c7805 */ /* 0x000fe2000001ff00 */
[----:B------:R-:W-:Y:S01]  /*16a0*/  IMAD.MOV.U32 R10, RZ, RZ, 0x1 ;  /* 0x00000001ff0a7424 */ /* 0x000fe200078e00ff */
[----:B------:R-:W4:Y:S01]  /*16b0*/  LDC R0, c[0x0][0x374] ;  /* 0x0000dd00ff007b82 */ /* 0x000f220000000800 */
[----:B------:R-:W2:Y:S01]  /*16c0*/  LDCU.64 UR22, c[0x0][0x348] ;  /* 0x00006900ff1677ac */ /* 0x000ea20008000a00 */
[----:B------:R-:W-:Y:S01]  /*16d0*/  UMOV UR6, URZ ;  /* 0x000000ff00067c82 */ /* 0x000fe20008000000 */
[----:B-1----:R-:W-:-:S04]  /*16e0*/  UIADD3 UR5, UPT, UPT, UR13, 0x1f, URZ ;  /* 0x0000001f0d057890 */ /* 0x002fc8000fffe0ff */
[----:B------:R-:W-:-:S04]  /*16f0*/  USHF.R.S32.HI UR4, URZ, 0x1f, UR5 ;  /* 0x0000001fff047899 */ /* 0x000fc80008011405 */
[----:B------:R-:W-:-:S04]  /*1700*/  ULEA.HI UR4, UR4, UR5, URZ, 0x5 ;  /* 0x0000000504047291 */ /* 0x000fc8000f8f28ff */
[----:B------:R-:W-:Y:S02]  /*1710*/  USHF.R.S32.HI UR15, URZ, 0x5, UR4 ;  /* 0x00000005ff0f7899 */ /* 0x000fe40008011404 */
[----:B------:R-:W-:Y:S02]  /*1720*/  UIADD3 UR4, UPT, UPT, UR13, -0x1, URZ ;  /* 0xffffffff0d047890 */ /* 0x000fe4000fffe0ff */
[----:B------:R-:W-:Y:S02]  /*1730*/  UISETP.LT.U32.AND UP0, UPT, UR15, 0x18, UPT ;  /* 0x000000180f00788c */ /* 0x000fe4000bf01070 */
[----:B------:R-:W-:Y:S02]  /*1740*/  UISETP.GE.U32.AND UP1, UPT, UR4, -0x3f, UPT ;  /* 0xffffffc10400788c */ /* 0x000fe4000bf26070 */
[----:B------:R-:W-:Y:S02]  /*1750*/  USEL UR14, UR15, 0x18, UP0 ;  /* 0x000000180f0e7887 */ /* 0x000fe40008000000 */
[----:B------:R-:W-:-:S02]  /*1760*/  UIADD3 UR13, UPT, UPT, UR13, 0x3e, URZ ;  /* 0x0000003e0d0d7890 */ /* 0x000fc4000fffe0ff */
[----:B------:R-:W-:Y:S02]  /*1770*/  UIADD3 UR5, UPT, UPT, UR14, -0x1, URZ ;  /* 0xffffffff0e057890 */ /* 0x000fe4000fffe0ff */
[----:B------:R-:W-:-:S03]  /*1780*/  UIADD3 UR7, UPT, UPT, UR15, -UR14, URZ ;  /* 0x8000000e0f077290 */ /* 0x000fc6000fffe0ff */
[----:B------:R-:W-:-:S04]  /*1790*/  @UP1 UIADD3 UR5, UPT, UPT, UR14, URZ, URZ ;  /* 0x000000ff0e051290 */ /* 0x000fc8000fffe0ff */
[----:B--2---:R-:W-:-:S12]  /*17a0*/  UIADD3 UR5, UPT, UPT, UR5, 0x1, URZ ;  /* 0x0000000105057890 */ /* 0x004fd8000fffe0ff */
.L_x_36:
[----:B------:R-:W-:Y:S01]  /*17b0*/  UISETP.NE.AND UP0, UPT, UR37, URZ, UPT ;  /* 0x000000ff2500728c */ /* 0x000fe2000bf05270 */
[----:B------:R-:W1:Y:S08]  /*17c0*/  S2UR UR37, SR_CgaCtaId ;  /* 0x00000000002579c3 */ /* 0x000e700000008800 */
[----:B------:R-:W-:Y:S05]  /*17d0*/  BRA.U UP0, `(.L_x_19) ;  /* 0x0000000100347547 */ /* 0x000fea000b800000 */
[----:B------:R-:W2:Y:S01]  /*17e0*/  S2R R2, SR_CgaCtaId ;  /* 0x0000000000027919 */ /* 0x000ea20000008800 */
[----:B------:R-:W-:-:S04]  /*17f0*/  MOV R3, 0x400 ;  /* 0x0000040000037802 */ /* 0x000fc80000000f00 */
[----:B--2---:R-:W-:Y:S02]  /*1800*/  LEA R3, R2, R3, 0x18 ;  /* 0x0000000302037211 */ /* 0x004fe400078ec0ff */
[----:B------:R-:W-:-:S03]  /*1810*/  SHF.L.U32 R2, R10, 0x1f, RZ ;  /* 0x0000001f0a027819 */ /* 0x000fc600000006ff */
[----:B------:R-:W-:-:S04]  /*1820*/  IMAD R3, R12, 0x8, R3 ;  /* 0x000000080c037824 */ /* 0x000fc800078e0203 */
[----:B------:R-:W2:Y:S02]  /*1830*/  SYNCS.PHASECHK.TRANS64.TRYWAIT P0, [R3+URZ+0x220], R2 ;  /* 0x00022002030075a7 */ /* 0x000ea400080011ff */
[----:B--2---:R-:W-:Y:S05]  /*1840*/  @!P0 BRA `(.L_x_20) ;  /* 0x0000007400908947 */ /* 0x004fea0003800000 */
.L_x_127:
[----:B------:R-:W-:Y:S01]  /*1850*/  VIADD R12, R12, 0x1 ;  /* 0x000000010c0c7836 */ /* 0x000fe20000000000 */
[----:B------:R2:W-:Y:S04]  /*1860*/  SYNCS.ARRIVE.TRANS64.A1T0 RZ, [R3+URZ+0x210], RZ ;  /* 0x000210ff03ff79a7 */ /* 0x0005e800081000ff */
[----:B------:R-:W-:-:S04]  /*1870*/  ISETP.NE.AND P0, PT, R12, 0x2, PT ;  /* 0x000000020c00780c */ /* 0x000fc80003f05270 */
[----:B------:R-:W-:Y:S02]  /*1880*/  SEL R12, R12, RZ, P0 ;  /* 0x000000ff0c0c7207 */ /* 0x000fe40000000000 */
[----:B--2---:R-:W-:-:S04]  /*1890*/  SEL R3, RZ, 0x1, P0 ;  /* 0x00000001ff037807 */ /* 0x004fc80000000000 */
[----:B------:R-:W-:-:S07]  /*18a0*/  LOP3.LUT R10, R10, R3, RZ, 0x3c, !PT ;  /* 0x000000030a0a7212 */ /* 0x000fce00078e3cff */
.L_x_19:
[----:B------:R-:W-:Y:S01]  /*18b0*/  UMOV UR4, 0x400 ;  /* 0x0000040000047882 */ /* 0x000fe20000000000 */
[----:B------:R-:W-:Y:S01]  /*18c0*/  SHF.L.U32 R2, R15, 0x1f, RZ ;  /* 0x0000001f0f027819 */ /* 0x000fe200000006ff */
[----:B-1----:R-:W-:Y:S01]  /*18d0*/  ULEA UR4, UR37, UR4, 0x18 ;  /* 0x0000000425047291 */ /* 0x002fe2000f8ec0ff */
[----:B------:R-:W-:Y:S01]  /*18e0*/  R2UR UR35, R21 ;  /* 0x00000000152372ca */ /* 0x000fe200000e0000 */
[----:B------:R-:W-:Y:S01]  /*18f0*/  UISETP.GE.U32.AND UP0, UPT, UR13, 0x3f, UPT ;  /* 0x0000003f0d00788c */ /* 0x000fe2000bf06070 */
[----:B------:R-:W-:Y:S01]  /*1900*/  R2UR UR11, R20 ;  /* 0x00000000140b72ca */ /* 0x000fe200000e0000 */
[----:B------:R-:W-:Y:S01]  /*1910*/  ULEA UR8, UR6, UR4, 0x3 ;  /* 0x0000000406087291 */ /* 0x000fe2000f8e18ff */
[----:B------:R-:W-:-:S08]  /*1920*/  UMOV UR24, URZ ;  /* 0x000000ff00187c82 */ /* 0x000fd00008000000 */
[----:B------:R1:W2:Y:S01]  /*1930*/  SYNCS.PHASECHK.TRANS64.TRYWAIT P0, [UR8+0xc0], R2 ;  /* 0x0000c002ff0075a7 */ /* 0x0002a20008001108 */
[----:B------:R-:W-:Y:S02]  /*1940*/  USHF.L.U32 UR35, UR35, 0x7, URZ ;  /* 0x0000000723237899 */ /* 0x000fe400080006ff */
[----:B------:R-:W-:Y:S01]  /*1950*/  USHF.L.U32 UR11, UR11, 0x7, URZ ;  /* 0x000000070b0b7899 */ /* 0x000fe200080006ff */
[----:B------:R-:W-:Y:S11]  /*1960*/  BRA.U !UP0, `(.L_x_21) ;  /* 0x0000000108a47547 */ /* 0x000ff6000b800000 */
[----:B------:R-:W-:Y:S01]  /*1970*/  UMOV UR16, URZ ;  /* 0x000000ff00107c82 */ /* 0x000fe20008000000 */
[----:B------:R-:W-:-:S05]  /*1980*/  UMOV UR17, UR6 ;  /* 0x0000000600117c82 */ /* 0x000fca0008000000 */
.L_x_26:
[----:B-1----:R-:W-:Y:S01]  /*1990*/  ULEA UR33, UR17, UR4, 0x3 ;  /* 0x0000000411217291 */ /* 0x002fe2000f8e18ff */
[----:B--2---:R-:W-:Y:S01]  /*19a0*/  @!P5 MOV R3, 0x2000 ;  /* 0x000020000003d802 */ /* 0x004fe20000000f00 */
[----:B--2---:R-:W-:Y:S10]  /*19b0*/  @P0 BRA `(.L_x_22) ;  /* 0x00000000000c0947 */ /* 0x004ff40003800000 */
[----:B------:R-:W-:-:S04]  /*19c0*/  SHF.L.U32 R5, R15, 0x1f, RZ ;  /* 0x0000001f0f057819 */ /* 0x000fc800000006ff */
[----:B------:R-:W2:Y:S02]  /*19d0*/  SYNCS.PHASECHK.TRANS64.TRYWAIT P0, [UR33+0xc0], R5 ;  /* 0x0000c005ff0075a7 */ /* 0x000ea40008001121 */
[----:B--2---:R-:W-:Y:S05]  /*19e0*/  @!P0 BRA `(.L_x_23) ;  /* 0x00000074003c8947 */ /* 0x004fea0003800000 */
.L_x_22:
[----:B------:R2:W-:Y:S01]  /*19f0*/  @!P5 SYNCS.ARRIVE.TRANS64 RZ, [UR33], R3 ;  /* 0x00000003ffffd9a7 */ /* 0x0005e20008000021 */
[----:B------:R-:W-:Y:S04]  /*1a00*/  BSSY.RECONVERGENT B0, `(.L_x_24) ;  /* 0x0000003000007945 */ /* 0x000fe80003800200 */
[----:B------:R-:W-:Y:S05]  /*1a10*/  @P4 BRA `(.L_x_25) ;  /* 0x0000000000044947 */ /* 0x000fea0003800000 */
[----:B------:R-:W-:Y:S05]  /*1a20*/  BPT.TRAP 0x1 ;  /* 0x000000040000795c */ /* 0x000fea0000300000 */
.L_x_25:
[----:B------:R-:W-:Y:S05]  /*1a30*/  BSYNC.RECONVERGENT B0 ;  /* 0x0000000000007941 */ /* 0x000fea0003800200 */
.L_x_24:
[----:B------:R-:W-:Y:S02]  /*1a40*/  UIADD3 UR6, UPT, UPT, UR17, 0x1, URZ ;  /* 0x0000000111067890 */ /* 0x000fe4000fffe0ff */
[----:B------:R-:W-:Y:S02]  /*1a50*/  UIADD3 UR26, UP1, UPT, UR22, 0x80, URZ ;  /* 0x00000080161a7890 */ /* 0x000fe4000ff3e0ff */
[----:B------:R-:W-:Y:S02]  /*1a60*/  UISETP.NE.AND UP0, UPT, UR6, 0x18, UPT ;  /* 0x000000180600788c */ /* 0x000fe4000bf05270 */
[----:B------:R-:W-:Y:S02]  /*1a70*/  USHF.L.U32 UR34, UR16, 0x5, URZ ;  /* 0x0000000510227899 */ /* 0x000fe400080006ff */
[----:B------:R-:W-:Y:S02]  /*1a80*/  USEL UR9, URZ, 0x1, UP0 ;  /* 0x00000001ff097887 */ /* 0x000fe40008000000 */
[----:B------:R-:W-:-:S02]  /*1a90*/  USEL UR6, UR6, URZ, UP0 ;  /* 0x000000ff06067287 */ /* 0x000fc40008000000 */
[----:B------:R-:W-:Y:S02]  /*1aa0*/  UIADD3 UR20, UP0, UPT, UR22, 0x180, URZ ;  /* 0x0000018016147890 */ /* 0x000fe4000ff1e0ff */
[----:B------:R-:W-:Y:S01]  /*1ab0*/  ULEA UR8, UR6, UR4, 0x3 ;  /* 0x0000000406087291 */ /* 0x000fe2000f8e18ff */
[----:B------:R-:W-:Y:S01]  /*1ac0*/  LOP3.LUT R15, R15, UR9, RZ, 0x3c, !PT ;  /* 0x000000090f0f7c12 */ /* 0x000fe2000f8e3cff */
[----:B------:R-:W-:Y:S02]  /*1ad0*/  UIADD3.X UR27, UPT, UPT, URZ, UR23, URZ, UP1, !UPT ;  /* 0x00000017ff1b7290 */ /* 0x000fe40008ffe4ff */
[----:B------:R-:W-:Y:S01]  /*1ae0*/  UIADD3.X UR21, UPT, UPT, URZ, UR23, URZ, UP0, !UPT ;  /* 0x00000017ff157290 */ /* 0x000fe200087fe4ff */
[----:B-1----:R-:W-:Y:S01]  /*1af0*/  SHF.L.U32 R2, R15, 0x1f, RZ ;  /* 0x0000001f0f027819 */ /* 0x002fe200000006ff */
[----:B------:R-:W-:Y:S01]  /*1b00*/  UMOV UR18, 0x0 ;  /* 0x0000000000127882 */ /* 0x000fe20000000000 */
[----:B------:R-:W-:Y:S01]  /*1b10*/  UMOV UR19, 0x10000000 ;  /* 0x1000000000137882 */ /* 0x000fe20000000000 */
[----:B------:R-:W-:Y:S01]  /*1b20*/  UMOV UR12, UR36 ;  /* 0x00000024000c7c82 */ /* 0x000fe20008000000 */
[----:B------:R1:W1:Y:S01]  /*1b30*/  SYNCS.PHASECHK.TRANS64.TRYWAIT P0, [UR8+0xc0], R2 ;  /* 0x0000c002ff0075a7 */ /* 0x0002620008001108 */
[----:B------:R-:W-:Y:S01]  /*1b40*/  ULEA UR8, UR17, UR4, 0xc ;  /* 0x0000000411087291 */ /* 0x000fe2000f8e60ff */
[----:B------:R-:W-:Y:S01]  /*1b50*/  UMOV UR9, UR33 ;  /* 0x0000002100097c82 */ /* 0x000fe20008000000 */
[----:B------:R-:W-:-:S02]  /*1b60*/  UMOV UR10, UR34 ;  /* 0x00000022000a7c82 */ /* 0x000fc40008000000 */
[----:B------:R-:W-:Y:S02]  /*1b70*/  UIADD3 UR32, UPT, UPT, UR8, 0x8600, URZ ;  /* 0x0000860008207890 */ /* 0x000fe4000fffe0ff */
[----:B------:R-:W-:Y:S02]  /*1b80*/  UIADD3 UR8, UPT, UPT, UR8, 0x20600, URZ ;  /* 0x0002060008087890 */ /* 0x000fe4000fffe0ff */
[----:B------:R-:W-:Y:S01]  /*1b90*/  UIADD3 UR16, UPT, UPT, UR16, 0x1, URZ ;  /* 0x0000000110107890 */ /* 0x000fe2000fffe0ff */
[----:B------:R-:W-:Y:S01]  /*1ba0*/  UMOV UR24, UR5 ;  /* 0x0000000500187c82 */ /* 0x000fe20008000000 */
[----:B------:R-:W-:Y:S02]  /*1bb0*/  UMOV UR17, UR6 ;  /* 0x0000000600117c82 */ /* 0x000fe40008000000 */
[----:B------:R-:W-:Y:S01]  /*1bc0*/  UISETP.NE.AND UP0, UPT, UR16, UR5, UPT ;  /* 0x000000051000728c */ /* 0x000fe2000bf05270 */
[----:B------:R1:W-:Y:S02]  /*1bd0*/  UTMALDG.3D [UR32], [UR26], desc[UR18] ;  /* 0x000012201a0075b4 */ /* 0x0003e40008011000 */
[----:B------:R1:W-:Y:S06]  /*1be0*/  UTMALDG.3D [UR8], [UR20], desc[UR18] ;  /* 0x00001208140075b4 */ /* 0x0003ec0008011000 */
[----:B------:R-:W-:Y:S05]  /*1bf0*/  BRA.U UP0, `(.L_x_26) ;  /* 0xfffffffd00647547 */ /* 0x000fea000b83ffff */
.L_x_21:
[----:B-1----:R-:W-:Y:S01]  /*1c00*/  ULEA UR8, UR6, UR4, 0x3 ;  /* 0x0000000406087291 */ /* 0x002fe2000f8e18ff */
[----:B------:R-:W-:Y:S01]  /*1c10*/  SHF.L.U32 R2, R15, 0x1f, RZ ;  /* 0x0000001f0f027819 */ /* 0x000fe200000006ff */
[----:B------:R-:W-:Y:S01]  /*1c20*/  @!P1 SYNCS.ARRIVE.TRANS64.A1T0 RZ, [UR4+0x1a8], RZ ;  /* 0x0001a8ffffff99a7 */ /* 0x000fe20008100004 */
[----:B------:R-:W-:-:S06]  /*1c30*/  UISETP.GT.AND UP0, UPT, UR15, UR14, UPT ;  /* 0x0000000e0f00728c */ /* 0x000fcc000bf04270 */
[----:B--2---:R1:W2:Y:S03]  /*1c40*/  SYNCS.PHASECHK.TRANS64.TRYWAIT P0, [UR8+0xc0], R2 ;  /* 0x0000c002ff0075a7 */ /* 0x0042a60008001108 */
[----:B------:R-:W-:Y:S05]  /*1c50*/  BRA.U !UP0, `(.L_x_27) ;  /* 0x0000000108a87547 */ /* 0x000fea000b800000 */
[----:B------:R-:W-:Y:S01]  /*1c60*/  UIADD3 UR21, UPT, UPT, UR7, UR24, URZ ;  /* 0x0000001807157290 */ /* 0x000fe2000fffe0ff */
[----:B------:R-:W-:-:S11]  /*1c70*/  UMOV UR25, UR6 ;  /* 0x0000000600197c82 */ /* 0x000fd60008000000 */
.L_x_32:
[----:B-1----:R-:W-:Y:S01]  /*1c80*/  ULEA UR17, UR25, UR4, 0x3 ;  /* 0x0000000419117291 */ /* 0x002fe2000f8e18ff */
[----:B--2---:R-:W-:Y:S01]  /*1c90*/  @!P5 MOV R3, 0x2000 ;  /* 0x000020000003d802 */ /* 0x004fe20000000f00 */
[----:B--2---:R-:W-:Y:S10]  /*1ca0*/  @P0 BRA `(.L_x_28) ;  /* 0x00000000000c0947 */ /* 0x004ff40003800000 */
[----:B------:R-:W-:-:S04]  /*1cb0*/  SHF.L.U32 R5, R15, 0x1f, RZ ;  /* 0x0000001f0f057819 */ /* 0x000fc800000006ff */
[----:B------:R-:W2:Y:S02]  /*1cc0*/  SYNCS.PHASECHK.TRANS64.TRYWAIT P0, [UR17+0xc0], R5 ;  /* 0x0000c005ff0075a7 */ /* 0x000ea40008001111 */
[----:B--2---:R-:W-:Y:S05]  /*1cd0*/  @!P0 BRA `(.L_x_29) ;  /* 0x0000007000988947 */ /* 0x004fea0003800000 */
.L_x_28:
[----:B------:R2:W-:Y:S01]  /*1ce0*/  @!P5 SYNCS.ARRIVE.TRANS64 RZ, [UR17], R3 ;  /* 0x00000003ffffd9a7 */ /* 0x0005e20008000011 */
[----:B------:R-:W-:Y:S04]  /*1cf0*/  BSSY.RECONVERGENT B0, `(.L_x_30) ;  /* 0x0000003000007945 */ /* 0x000fe80003800200 */
[----:B------:R-:W-:Y:S05]  /*1d00*/  @P4 BRA `(.L_x_31) ;  /* 0x0000000000044947 */ /* 0x000fea0003800000 */
[----:B------:R-:W-:Y:S05]  /*1d10*/  BPT.TRAP 0x1 ;  /* 0x000000040000795c */ /* 0x000fea0000300000 */
.L_x_31:
[----:B------:R-:W-:Y:S05]  /*1d20*/  BSYNC.RECONVERGENT B0 ;  /* 0x0000000000007941 */ /* 0x000fea0003800200 */
.L_x_30:
        /* <DEDUP_REMOVED lines=20> */
[----:B------:R-:W-:Y:S01]  /*1e70*/  UIADD3 UR8, UPT, UPT, UR8, 0x20600, URZ ;  /* 0x0002060008087890 */ /* 0x000fe2000fffe0ff */
[----:B------:R-:W-:Y:S01]  /*1e80*/  UMOV UR9, UR17 ;  /* 0x0000001100097c82 */ /* 0x000fe20008000000 */
[----:B------:R-:W-:Y:S01]  /*1e90*/  UMOV UR10, UR18 ;  /* 0x00000012000a7c82 */ /* 0x000fe20008000000 */
[----:B------:R-:W-:Y:S01]  /*1ea0*/  UIADD3 UR24, UPT, UPT, UR24, 0x1, URZ ;  /* 0x0000000118187890 */ /* 0x000fe2000fffe0ff */
[----:B------:R-:W-:-:S03]  /*1eb0*/  UMOV UR25, UR6 ;  /* 0x0000000600197c82 */ /* 0x000fc60008000000 */
[----:B------:R1:W-:Y:S01]  /*1ec0*/  UTMALDG.3D [UR16], [UR30], desc[UR26] ;  /* 0x00001a101e0075b4 */ /* 0x0003e20008011000 */
[----:B------:R-:W-:Y:S01]  /*1ed0*/  UISETP.NE.AND UP0, UPT, UR24, UR21, UPT ;  /* 0x000000151800728c */ /* 0x000fe2000bf05270 */
[----:B------:R1:W-:Y:S08]  /*1ee0*/  UTMALDG.3D [UR8], [UR28], desc[UR26] ;  /* 0x00001a081c0075b4 */ /* 0x0003f00008011000 */
[----:B------:R-:W-:Y:S05]  /*1ef0*/  BRA.U UP0, `(.L_x_32) ;  /* 0xfffffffd00607547 */ /* 0x000fea000b83ffff */
.L_x_27:
[C---:B-1----:R-:W-:Y:S01]  /*1f00*/  LEA R2, R14.reuse, UR4, 0x3 ;  /* 0x000000040e027c11 */ /* 0x042fe2000f8e18ff */
[----:B------:R-:W-:Y:S01]  /*1f10*/  NOP ;  /* 0x0000000000007918 */ /* 0x000fe20000000000 */
[----:B--2---:R-:W-:Y:S02]  /*1f20*/  SHF.L.U32 R3, R13, 0x1f, RZ ;  /* 0x0000001f0d037819 */ /* 0x004fe400000006ff */
[----:B------:R-:W-:Y:S02]  /*1f30*/  LEA R4, R14, UR4, 0x4 ;  /* 0x000000040e047c11 */ /* 0x000fe4000f8e20ff */
[----:B------:R-:W1:Y:S02]  /*1f40*/  SYNCS.PHASECHK.TRANS64.TRYWAIT P0, [R2+URZ+0x1b0], R3 ;  /* 0x0001b003020075a7 */ /* 0x000e6400080011ff */
[----:B-1----:R-:W-:Y:S05]  /*1f50*/  @!P0 BRA `(.L_x_33) ;  /* 0x0000007000108947 */ /* 0x002fea0003800000 */
.L_x_130:
[----:B------:R-:W2:Y:S01]  /*1f60*/  LDS.128 R4, [R4+0x240] ;  /* 0x0002400004047984 */ /* 0x000ea20000000c00 */
[----:B---3--:R-:W-:Y:S01]  /*1f70*/  ISETP.GE.AND P0, PT, R72, 0x1, PT ;  /* 0x000000014800780c */ /* 0x008fe20003f06270 */
[----:B-1----:R-:W-:Y:S01]  /*1f80*/  VIADD R2, R2, 0x1c0 ;  /* 0x000001c002027836 */ /* 0x002fe20000000000 */
[----:B------:R-:W-:Y:S01]  /*1f90*/  @!PT LDS RZ, [RZ] ;  /* 0x00000000fffff984 */ /* 0x000fe20000000800 */
[----:B------:R-:W-:Y:S01]  /*1fa0*/  @!PT LDS RZ, [RZ] ;  /* 0x00000000fffff984 */ /* 0x000fe20000000800 */
[----:B------:R-:W-:Y:S01]  /*1fb0*/  @!PT LDS RZ, [RZ] ;  /* 0x00000000fffff984 */ /* 0x000fe20000000800 */
[----:B------:R-:W-:Y:S01]  /*1fc0*/  @!PT LDS RZ, [RZ] ;  /* 0x00000000fffff984 */ /* 0x000fe20000000800 */
[----:B------:R1:W-:Y:S06]  /*1fd0*/  MEMBAR.ALL.CTA ;  /* 0x0000000000007992 */ /* 0x0003ec0000008000 */
[----:B-1----:R-:W1:Y:S01]  /*1fe0*/  FENCE.VIEW.ASYNC.S ;  /* 0x00000000000073c6 */ /* 0x002e620000000000 */
[----:B------:R-:W-:-:S04]  /*1ff0*/  PRMT R2, RZ, 0x654, R2 ;  /* 0x00000654ff027816 */ /* 0x000fc80000000002 */
[----:B-1----:R1:W-:Y:S01]  /*2000*/  SYNCS.ARRIVE.TRANS64.RED.A1T0 RZ, [R2+URZ], RZ ;  /* 0x000000ff02ff79a7 */ /* 0x0023e200081004ff */
[----:B--2---:R-:W-:-:S13]  /*2010*/  LOP3.LUT P2, RZ, R6, 0x1, RZ, 0xc0, !PT ;  /* 0x0000000106ff7812 */ /* 0x004fda000784c0ff */
[----:B------:R-:W-:Y:S01]  /*2020*/  @P2 SHF.R.U32.HI R3, RZ, 0x10, R5 ;  /* 0x00000010ff032819 */ /* 0x000fe20000011605 */
[----:B------:R-:W-:Y:S01]  /*2030*/  VOTEU.ANY UP0, P2 ;  /* 0x0000000000ff7886 */ /* 0x000fe20001000100 */
[----:B------:R-:W-:Y:S02]  /*2040*/  @P2 MOV R11, R4 ;  /* 0x00000004000b2202 */ /* 0x000fe40000000f00 */
[----:B------:R-:W-:Y:S02]  /*2050*/  @P2 R2UR.BROADCAST UR8, R3 ;  /* 0x00000000030822ca */ /* 0x000fe400008e0000 */
[----:B------:R-:W-:-:S11]  /*2060*/  @P2 LOP3.LUT R8, R5, 0xffff, RZ, 0xc0, !PT ;  /* 0x0000ffff05082812 */ /* 0x000fd600078ec0ff */
[----:B------:R-:W-:Y:S01]  /*2070*/  @UP0 UMOV UR36, UR8 ;  /* 0x0000000800240c82 */ /* 0x000fe20008000000 */
[----:B-1----:R-:W-:Y:S05]  /*2080*/  @!P0 BRA `(.L_x_34) ;  /* 0x0000000000b88947 */ /* 0x002fea0003800000 */
[----:B------:R-:W4:Y:S01]  /*2090*/  LDC.64 R4, c[0x0][0xb18] ;  /* 0x0002c600ff047b82 */ /* 0x000f220000000a00 */
[----:B------:R-:W-:-:S07]  /*20a0*/  ISETP.NE.AND P3, PT, R72, 0x1, PT ;  /* 0x000000014800780c */ /* 0x000fce0003f65270 */
[----:B------:R-:W1:Y:S08]  /*20b0*/  LDC.64 R6, c[0x0][0xb10] ;  /* 0x0002c400ff067b82 */ /* 0x000e700000000a00 */
[----:B------:R-:W2:Y:S08]  /*20c0*/  LDC R16, c[0x0][0xb20] ;  /* 0x0002c800ff107b82 */ /* 0x000eb00000000800 */
[----:B------:R-:W3:Y:S01]  /*20d0*/  LDC R18, c[0x0][0xb0c] ;  /* 0x0002c300ff127b82 */ /* 0x000ee20000000800 */
[----:B----4-:R-:W-:Y:S01]  /*20e0*/  IMAD.HI.U32 R17, R0, R5, RZ ;  /* 0x0000000500117227 */ /* 0x010fe200078e00ff */
[----:B------:R-:W-:-:S03]  /*20f0*/  ISETP.NE.AND P0, PT, R4, 0x1, PT ;  /* 0x000000010400780c */ /* 0x000fc60003f05270 */
[----:B------:R-:W-:-:S03]  /*2100*/  IMAD.HI.U32 R5, R8, R5, RZ ;  /* 0x0000000508057227 */ /* 0x000fc600078e00ff */
[----:B------:R-:W4:Y:S01]  /*2110*/  LDC.64 R2, c[0x0][0xb28] ;  /* 0x0002ca00ff027b82 */ /* 0x000f220000000a00 */
[----:B-1----:R-:W-:-:S04]  /*2120*/  IMAD.HI.U32 R20, R9, R6, RZ ;  /* 0x0000000609147227 */ /* 0x002fc800078e00ff */
[----:B------:R-:W-:Y:S01]  /*2130*/  IMAD.HI.U32 R22, R11, R6, RZ ;  /* 0x000000060b167227 */ /* 0x000fe200078e00ff */
[----:B------:R-:W-:Y:S02]  /*2140*/  SHF.R.U32.HI R20, RZ, R7, R20 ;  /* 0x00000007ff147219 */ /* 0x000fe40000011614 */
[-C--:B--2---:R-:W-:Y:S02]  /*2150*/  SHF.R.U32.HI R17, RZ, R16.reuse, R17 ;  /* 0x00000010ff117219 */ /* 0x084fe40000011611 */
[----:B------:R-:W-:Y:S02]  /*2160*/  SHF.R.U32.HI R5, RZ, R16, R5 ;  /* 0x00000010ff057219 */ /* 0x000fe40000011605 */
[----:B------:R-:W-:Y:S02]  /*2170*/  SEL R17, R0, R17, !P0 ;  /* 0x0000001100117207 */ /* 0x000fe40004000000 */
[----:B------:R-:W-:Y:S02]  /*2180*/  SHF.R.U32.HI R22, RZ, R7, R22 ;  /* 0x00000007ff167219 */ /* 0x000fe40000011616 */
[----:B---3--:R-:W-:-:S02]  /*2190*/  ISETP.NE.AND P1, PT, R18, 0x1, PT ;  /* 0x000000011200780c */ /* 0x008fc40003f25270 */
[----:B------:R-:W-:Y:S02]  /*21a0*/  SEL R5, R8, R5, !P0 ;  /* 0x0000000508057207 */ /* 0x000fe40004000000 */
[----:B------:R-:W-:Y:S02]  /*21b0*/  SEL R19, R9, R20, !P1 ;  /* 0x0000001409137207 */ /* 0x000fe40004800000 */
[----:B------:R-:W-:Y:S01]  /*21c0*/  SEL R7, R11, R22, !P1 ;  /* 0x000000160b077207 */ /* 0x000fe20004800000 */
[----:B----4-:R-:W-:-:S04]  /*21d0*/  IMAD.HI.U32 R20, R17, R2, RZ ;  /* 0x0000000211147227 */ /* 0x010fc800078e00ff */
[----:B------:R-:W-:Y:S01]  /*21e0*/  IMAD.HI.U32 R6, R19, R2, RZ ;  /* 0x0000000213067227 */ /* 0x000fe200078e00ff */
[----:B------:R-:W-:-:S04]  /*21f0*/  @P3 SHF.R.U32.HI R17, RZ, R3, R20 ;  /* 0x00000003ff113219 */ /* 0x000fc80000011614 */
[----:B------:R-:W-:Y:S01]  /*2200*/  @P3 SHF.R.U32.HI R19, RZ, R3, R6 ;  /* 0x00000003ff133219 */ /* 0x000fe20000011606 */
[----:B------:R-:W-:-:S04]  /*2210*/  IMAD R17, R72, R17, RZ ;  /* 0x0000001148117224 */ /* 0x000fc800078e02ff */
[----:B------:R-:W-:Y:S01]  /*2220*/  IMAD R6, R72, R19, RZ ;  /* 0x0000001348067224 */ /* 0x000fe200078e02ff */
[C---:B------:R-:W-:Y:S02]  /*2230*/  ISETP.GE.AND P0, PT, R5.reuse, R17, PT ;  /* 0x000000110500720c */ /* 0x040fe40003f06270 */
[----:B------:R-:W-:Y:S02]  /*2240*/  IADD3 R17, PT, PT, -R5, RZ, RZ ;  /* 0x000000ff05117210 */ /* 0x000fe40007ffe1ff */
[----:B------:R-:W-:Y:S01]  /*2250*/  ISETP.GE.OR P0, PT, R7, R6, P0 ;  /* 0x000000060700720c */ /* 0x000fe20000706670 */
[----:B------:R-:W-:-:S04]  /*2260*/  IMAD.HI.U32 R6, R5, R2, RZ ;  /* 0x0000000205067227 */ /* 0x000fc800078e00ff */
[----:B------:R-:W-:Y:S01]  /*2270*/  IMAD R8, R4, R17, R8 ;  /* 0x0000001104087224 */ /* 0x000fe200078e0208 */
[----:B------:R-:W-:-:S04]  /*2280*/  SHF.R.U32.HI R6, RZ, R3, R6 ;  /* 0x00000003ff067219 */ /* 0x000fc80000011606 */
[----:B------:R-:W-:-:S03]  /*2290*/  SEL R6, R5, R6, !P3 ;  /* 0x0000000605067207 */ /* 0x000fc60005800000 */
[----:B------:R-:W-:-:S04]  /*22a0*/  @!P0 IMAD.HI.U32 R16, R7, R2, RZ ;  /* 0x0000000207108227 */ /* 0x000fc800078e00ff */
[----:B------:R-:W-:Y:S01]  /*22b0*/  IMAD.MOV R2, RZ, RZ, -R6 ;  /* 0x000000ffff027224 */ /* 0x000fe200078e0a06 */
[----:B------:R-:W-:-:S03]  /*22c0*/  @!P0 SHF.R.U32.HI R16, RZ, R3, R16 ;  /* 0x00000003ff108219 */ /* 0x000fc60000011610 */
[----:B------:R-:W-:Y:S01]  /*22d0*/  IMAD R2, R72, R2, R5 ;  /* 0x0000000248027224 */ /* 0x000fe200078e0205 */
        /* <DEDUP_REMOVED lines=9> */
.L_x_34:
[----:B------:R-:W1:Y:S02]  /*2370*/  LDCU UR8, c[0x0][0xb30] ;  /* 0x00016600ff0877ac */ /* 0x000e640008000800 */
[----:B-1----:R-:W-:-:S09]  /*2380*/  UISETP.NE.AND UP0, UPT, UR8, 0x1, UPT ;  /* 0x000000010800788c */ /* 0x002fd2000bf05270 */
[----:B------:R-:W-:Y:S05]  /*2390*/  BRA.U UP0, `(.L_x_35) ;  /* 0x0000000100407547 */ /* 0x000fea000b800000 */
[----:B------:R-:W1:Y:S08]  /*23a0*/  LDC.64 R4, c[0x0][0xb10] ;  /* 0x0002c400ff047b82 */ /* 0x000e700000000a00 */
[----:B------:R-:W2:Y:S08]  /*23b0*/  LDC.64 R2, c[0x0][0xb18] ;  /* 0x0002c600ff027b82 */ /* 0x000eb00000000a00 */
[----:B------:R-:W3:Y:S08]  /*23c0*/  LDC R6, c[0x0][0xb20] ;  /* 0x0002c800ff067b82 */ /* 0x000ef00000000800 */
[----:B------:R-:W4:Y:S01]  /*23d0*/  LDC R16, c[0x0][0xb0c] ;  /* 0x0002c300ff107b82 */ /* 0x000f220000000800 */
[----:B-1----:R-:W-:-:S05]  /*23e0*/  IMAD.HI.U32 R4, R11, R4, RZ ;  /* 0x000000040b047227 */ /* 0x002fca00078e00ff */
[----:B------:R-:W-:Y:S01]  /*23f0*/  SHF.R.U32.HI R4, RZ, R5, R4 ;  /* 0x00000005ff047219 */ /* 0x000fe20000011604 */
[----:B--2---:R-:W-:Y:S01]  /*2400*/  IMAD.HI.U32 R3, R8, R3, RZ ;  /* 0x0000000308037227 */ /* 0x004fe200078e00ff */
[----:B------:R-:W-:-:S04]  /*2410*/  ISETP.NE.AND P0, PT, R2, 0x1, PT ;  /* 0x000000010200780c */ /* 0x000fc80003f05270 */
[----:B---3--:R-:W-:-:S04]  /*2420*/  SHF.R.U32.HI R3, RZ, R6, R3 ;  /* 0x00000006ff037219 */ /* 0x008fc80000011603 */
[----:B------:R-:W-:Y:S02]  /*2430*/  SEL R3, R8, R3, !P0 ;  /* 0x0000000308037207 */ /* 0x000fe40004000000 */
[----:B----4-:R-:W-:-:S04]  /*2440*/  ISETP.NE.AND P1, PT, R16, 0x1, PT ;  /* 0x000000011000780c */ /* 0x010fc80003f25270 */
[----:B------:R-:W-:-:S05]  /*2450*/  SEL R4, R11, R4, !P1 ;  /* 0x000000040b047207 */ /* 0x000fca0004800000 */
[----:B------:R-:W-:Y:S02]  /*2460*/  IMAD.IADD R5, R3, 0x1, -R4 ;  /* 0x0000000103057824 */ /* 0x000fe400078e0a04 */
[----:B------:R-:W-:Y:S02]  /*2470*/  IMAD.IADD R3, R4, 0x1, -R3 ;  /* 0x0000000104037824 */ /* 0x000fe400078e0a03 */
[----:B------:R-:W-:Y:S02]  /*2480*/  IMAD R11, R5, R16, R11 ;  /* 0x00000010050b7224 */ /* 0x000fe400078e020b */
[----:B------:R-:W-:-:S07]  /*2490*/  IMAD R8, R3, R2, R8 ;  /* 0x0000000203087224 */ /* 0x000fce00078e0208 */
.L_x_35:
[----:B------:R-:W-:Y:S01]  /*24a0*/  VIADD R14, R14, 0x1 ;  /* 0x000000010e0e7836 */ /* 0x000fe20000000000 */
[----:B------:R-:W-:Y:S01]  /*24b0*/  PLOP3.LUT P1, PT, PT, PT, PT, 0x80, 0x8 ;  /* 0x000000000008781c */ /* 0x000fe20003f2f070 */
[----:B------:R-:W-:Y:S02]  /*24c0*/  IMAD.IADD R21, R11, 0x1, R170 ;  /* 0x000000010b157824 */ /* 0x000fe400078e02aa */
[----:B------:R-:W-:Y:S01]  /*24d0*/  IMAD.IADD R20, R8, 0x1, R147 ;  /* 0x0000000108147824 */ /* 0x000fe200078e0293 */
[----:B------:R-:W-:-:S04]  /*24e0*/  ISETP.NE.AND P0, PT, R14, 0x2, PT ;  /* 0x000000020e00780c */ /* 0x000fc80003f05270 */
[----:B------:R-:W-:Y:S02]  /*24f0*/  SEL R2, RZ, 0x1, P0 ;  /* 0x00000001ff027807 */ /* 0x000fe40000000000 */
[----:B------:R-:W-:Y:S02]  /*2500*/  SEL R14, R14, RZ, P0 ;  /* 0x000000ff0e0e7207 */ /* 0x000fe40000000000 */
[----:B------:R-:W-:Y:S01]  /*2510*/  LOP3.LUT R13, R13, R2, RZ, 0x3c, !PT ;  /* 0x000000020d0d7212 */ /* 0x000fe200078e3cff */
[----:B------:R-:W-:Y:S06]  /*2520*/  @P2 BRA `(.L_x_36) ;  /* 0xfffffff000a02947 */ /* 0x000fec000383ffff */
[----:B------:R-:W-:Y:S01]  /*2530*/  UIADD3 UR4, UPT, UPT, UR4, 0xc0, URZ ;  /* 0x000000c004047890 */ /* 0x000fe2000fffe0ff */
[----:B------:R-:W-:-:S03]  /*2540*/  SHF.L.U32 R3, R15, 0x1f, RZ ;  /* 0x0000001f0f037819 */ /* 0x000fc600000006ff */
[----:B------:R-:W-:-:S09]  /*2550*/  ULEA UR5, UR6, UR4, 0x3 ;  /* 0x0000000406057291 */ /* 0x000fd2000f8e18ff */
[----:B------:R-:W1:Y:S02]  /*2560*/  SYNCS.PHASECHK.TRANS64.TRYWAIT P0, [UR5], R3 ;  /* 0x00000003ff0075a7 */ /* 0x000e640008001105 */
[----:B-1----:R-:W-:Y:S05]  /*2570*/  @!P0 BRA `(.L_x_37) ;  /* 0x00000068009c8947 */ /* 0x002fea0003800000 */
.L_x_132:
[----:B------:R-:W-:-:S04]  /*2580*/  UIADD3 UR6, UPT, UPT, UR6, 0x1, URZ ;  /* 0x0000000106067890 */ /* 0x000fc8000fffe0ff */
[----:B------:R-:W-:-:S04]  /*2590*/  UISETP.NE.AND UP0, UPT, UR6, 0x18, UPT ;  /* 0x000000180600788c */ /* 0x000fc8000bf05270 */
[----:B------:R-:W-:Y:S02]  /*25a0*/  USEL UR7, URZ, 0x1, UP0 ;  /* 0x00000001ff077887 */ /* 0x000fe40008000000 */
[----:B------:R-:W-:-:S04]  /*25b0*/  USEL UR6, UR6, URZ, UP0 ;  /* 0x000000ff06067287 */ /* 0x000fc80008000000 */
[----:B------:R-:W-:Y:S01]  /*25c0*/  ULEA UR5, UR6, UR4, 0x3 ;  /* 0x0000000406057291 */ /* 0x000fe2000f8e18ff */
[----:B------:R-:W-:-:S04]  /*25d0*/  LOP3.LUT R2, R15, UR7, RZ, 0x3c, !PT ;  /* 0x000000070f027c12 */ /* 0x000fc8000f8e3cff */
[----:B-1----:R-:W-:-:S04]  /*25e0*/  SHF.L.U32 R3, R2, 0x1f, RZ ;  /* 0x0000001f02037819 */ /* 0x002fc800000006ff */
[----:B------:R-:W1:Y:S02]  /*25f0*/  SYNCS.PHASECHK.TRANS64.TRYWAIT P0, [UR5], R3 ;  /* 0x00000003ff0075a7 */ /* 0x000e640008001105 */
[----:B-1----:R-:W-:Y:S05]  /*2600*/  @!P0 BRA `(.L_x_38) ;  /* 0x0000006800908947 */ /* 0x002fea0003800000 */
.L_x_134:
        /* <DEDUP_REMOVED lines=9> */
.L_x_136:
        /* <DEDUP_REMOVED lines=9> */
.L_x_138:
        /* <DEDUP_REMOVED lines=9> */
.L_x_140:
        /* <DEDUP_REMOVED lines=9> */
.L_x_142:
        /* <DEDUP_REMOVED lines=9> */
.L_x_144:
        /* <DEDUP_REMOVED lines=9> */
.L_x_146:
        /* <DEDUP_REMOVED lines=9> */
.L_x_148:
        /* <DEDUP_REMOVED lines=9> */
.L_x_150:
        /* <DEDUP_REMOVED lines=9> */
.L_x_152:
        /* <DEDUP_REMOVED lines=9> */
.L_x_154:
        /* <DEDUP_REMOVED lines=9> */
.L_x_156:
        /* <DEDUP_REMOVED lines=9> */
.L_x_158:
        /* <DEDUP_REMOVED lines=9> */
.L_x_160:
        /* <DEDUP_REMOVED lines=9> */
.L_x_162:
        /* <DEDUP_REMOVED lines=9> */
.L_x_164:
        /* <DEDUP_REMOVED lines=9> */
.L_x_166:
        /* <DEDUP_REMOVED lines=9> */
.L_x_168:
        /* <DEDUP_REMOVED lines=9> */
.L_x_170:
        /* <DEDUP_REMOVED lines=9> */
.L_x_172:
        /* <DEDUP_REMOVED lines=9> */
.L_x_174:
        /* <DEDUP_REMOVED lines=9> */
.L_x_176:
[----:B------:R-:W-:-:S04]  /*31e0*/  UIADD3 UR6, UPT, UPT, UR6, 0x1, URZ ;  /* 0x0000000106067890 */ /* 0x000fc8000fffe0ff */
[----:B------:R-:W-:-:S04]  /*31f0*/  UISETP.NE.AND UP0, UPT, UR6, 0x18, UPT ;  /* 0x000000180600788c */ /* 0x000fc8000bf05270 */
[----:B------:R-:W-:Y:S02]  /*3200*/  USEL UR5, URZ, 0x1, UP0 ;  /* 0x00000001ff057887 */ /* 0x000fe40008000000 */
[----:B------:R-:W-:-:S04]  /*3210*/  USEL UR6, UR6, URZ, UP0 ;  /* 0x000000ff06067287 */ /* 0x000fc80008000000 */
[----:B------:R-:W-:Y:S01]  /*3220*/  ULEA UR6, UR6, UR4, 0x3 ;  /* 0x0000000406067291 */ /* 0x000fe2000f8e18ff */
[----:B-1----:R-:W-:-:S04]  /*3230*/  LOP3.LUT R3, R2, UR5, RZ, 0x3c, !PT ;  /* 0x0000000502037c12 */ /* 0x002fc8000f8e3cff */
[----:B------:R-:W-:Y:S01]  /*3240*/  SHF.L.U32 R3, R3, 0x1f, RZ ;  /* 0x0000001f03037819 */ /* 0x000fe200000006ff */
[----:B----4-:R-:W-:-:S07]  /*3250*/  IMAD.U32 R0, RZ, RZ, UR6 ;  /* 0x00000006ff007e24 */ /* 0x010fce000f8e00ff */
.L_x_60:
[----:B-1----:R1:W2:Y:S02]  /*3260*/  SYNCS.PHASECHK.TRANS64.TRYWAIT P0, [R0+URZ], R3 ;  /* 0x00000003000075a7 */ /* 0x0022a400080011ff */
[----:B--2---:R-:W-:Y:S05]  /*3270*/  @!P0 NANOSLEEP.SYNCS 0x989680 ;  /* 0x009896800000895d */ /* 0x004fea0003900000 */
[----:B------:R-:W2:Y:S02]  /*3280*/  @!P0 SYNCS.PHASECHK.TRANS64 P0, [R0+URZ], R3 ;  /* 0x00000003000085a7 */ /* 0x000ea400080010ff */
[----:B--2---:R-:W-:Y:S05]  /*3290*/  @P0 EXIT ;  /* 0x000000000000094d */ /* 0x004fea0003800000 */
[----:B------:R-:W-:Y:S05]  /*32a0*/  BRA `(.L_x_60) ;  /* 0xfffffffc00ec7947 */ /* 0x000fea000383ffff */
.L_x_18:
[----:B------:R-:W-:-:S04]  /*32b0*/  UISETP.NE.AND UP1, UPT, UR37, URZ, UPT ;  /* 0x000000ff2500728c */ /* 0x000fc8000bf25270 */
[----:B------:R-:W-:-:S09]  /*32c0*/  UISETP.NE.OR UP1, UPT, UR8, 0x1, UP1 ;  /* 0x000000010800788c */ /* 0x000fd20008f25670 */
[----:B------:R-:W-:Y:S05]  /*32d0*/  BRA.U UP1, `(.L_x_61) ;  /* 0x0000000501487547 */ /* 0x000fea000b800000 */
[----:B------:R-:W-:Y:S01]  /*32e0*/  ISETP.NE.AND P2, PT, R2, RZ, PT ;  /* 0x000000ff0200720c */ /* 0x000fe20003f45270 */
[----:B------:R-:W-:Y:S01]  /*32f0*/  IMAD.MOV.U32 R12, RZ, RZ, 0x1 ;  /* 0x00000001ff0c7424 */ /* 0x000fe200078e00ff */
[----:B------:R-:W-:Y:S02]  /*3300*/  CS2R R10, SRZ ;  /* 0x00000000000a7805 */ /* 0x000fe4000001ff00 */
[----:B------:R-:W-:Y:S01]  /*3310*/  CS2R R8, SRZ ;  /* 0x0000000000087805 */ /* 0x000fe2000001ff00 */
[----:B------:R-:W-:Y:S01]  /*3320*/  UMOV UR4, 0x400 ;  /* 0x0000040000047882 */ /* 0x000fe20000000000 */
[----:B------:R-:W-:Y:S01]  /*3330*/  UMOV UR6, URZ ;  /* 0x000000ff00067c82 */ /* 0x000fe20008000000 */
[----:B------:R-:W-:-:S12]  /*3340*/  ULEA UR37, UR37, UR4, 0x18 ;  /* 0x0000000425257291 */ /* 0x000fd8000f8ec0ff */
.L_x_65:
[----:B------:R-:W-:Y:S02]  /*3350*/  LEA R0, R8, UR37, 0x3 ;  /* 0x0000002508007c11 */ /* 0x000fe4000f8e18ff */
[----:B------:R-:W-:-:S03]  /*3360*/  SHF.L.U32 R5, R9, 0x1f, RZ ;  /* 0x0000001f09057819 */ /* 0x000fc600000006ff */
[----:B------:R-:W-:Y:S01]  /*3370*/  VIADD R4, R0, 0x220 ;  /* 0x0000022000047836 */ /* 0x000fe20000000000 */
[----:B------:R-:W1:Y:S02]  /*3380*/  SYNCS.PHASECHK.TRANS64.TRYWAIT P0, [R0+URZ+0x210], R5 ;  /* 0x00021005000075a7 */ /* 0x000e6400080011ff */
[----:B-1----:R-:W-:Y:S05]  /*3390*/  @!P0 BRA `(.L_x_62) ;  /* 0x00000064003c8947 */ /* 0x002fea0003800000 */
.L_x_177:
[----:B------:R-:W-:Y:S01]  /*33a0*/  ULEA UR5, UR6, UR37, 0x3 ;  /* 0x0000002506057291 */ /* 0x000fe2000f8e18ff */
[----:B------:R-:W-:Y:S02]  /*33b0*/  PRMT R4, RZ, 0x654, R4 ;  /* 0x00000654ff047816 */ /* 0x000fe40000000004 */
[----:B-1----:R-:W-:Y:S01]  /*33c0*/  SHF.L.U32 R5, R12, 0x1f, RZ ;  /* 0x0000001f0c057819 */ /* 0x002fe200000006ff */
[----:B------:R-:W-:Y:S01]  /*33d0*/  UIADD3 UR4, UPT, UPT, UR5, 0x1b0, URZ ;  /* 0x000001b005047890 */ /* 0x000fe2000fffe0ff */
[----:B------:R1:W-:Y:S05]  /*33e0*/  SYNCS.ARRIVE.TRANS64.RED.A1T0 RZ, [R4+URZ], RZ ;  /* 0x000000ff04ff79a7 */ /* 0x0003ea00081004ff */
[----:B------:R-:W-:Y:S01]  /*33f0*/  IMAD.U32 R7, RZ, RZ, UR4 ;  /* 0x00000004ff077e24 */ /* 0x000fe2000f8e00ff */
[----:B------:R-:W2:Y:S04]  /*3400*/  SYNCS.PHASECHK.TRANS64.TRYWAIT P0, [UR5+0x1c0], R5 ;  /* 0x0001c005ff0075a7 */ /* 0x000ea80008001105 */
[----:B------:R-:W-:Y:S01]  /*3410*/  PRMT R6, R2, 0x654, R7 ;  /* 0x0000065402067816 */ /* 0x000fe20000000007 */
[----:B-1----:R-:W-:Y:S01]  /*3420*/  @!P2 IMAD.MOV.U32 R4, RZ, RZ, 0x10 ;  /* 0x00000010ff04a424 */ /* 0x002fe200078e00ff */
[----:B--2---:R-:W-:Y:S06]  /*3430*/  @!P0 BRA `(.L_x_63) ;  /* 0x0000006400288947 */ /* 0x004fec0003800000 */
.L_x_179:
[----:B------:R-:W-:Y:S01]  /*3440*/  ULEA UR4, UR6, UR37, 0x4 ;  /* 0x0000002506047291 */ /* 0x000fe2000f8e20ff */
[----:B------:R-:W-:Y:S01]  /*3450*/  SEL R3, R6, R3, !P2 ;  /* 0x0000000306037207 */ /* 0x000fe20005000000 */
[----:B------:R-:W-:Y:S01]  /*3460*/  UIADD3 UR5, UPT, UPT, UR5, 0x1b0, URZ ;  /* 0x000001b005057890 */ /* 0x000fe2000fffe0ff */
[----:B-1----:R-:W-:Y:S01]  /*3470*/  LEA R0, R11, UR37, 0x3 ;  /* 0x000000250b007c11 */ /* 0x002fe2000f8e18ff */
[----:B------:R-:W-:Y:S01]  /*3480*/  UIADD3 UR4, UPT, UPT, UR4, 0x240, URZ ;  /* 0x0000024004047890 */ /* 0x000fe2000fffe0ff */
[----:B------:R-:W-:Y:S01]  /*3490*/  SHF.L.U32 R5, R10, 0x1f, RZ ;  /* 0x0000001f0a057819 */ /* 0x000fe200000006ff */
[----:B------:R1:W-:Y:S01]  /*34a0*/  @!P2 SYNCS.ARRIVE.TRANS64.RED RZ, [R3+URZ], R4 ;  /* 0x0000000403ffa9a7 */ /* 0x0003e200080004ff */
[----:B------:R-:W-:Y:S01]  /*34b0*/  UIADD3 UR6, UPT, UPT, UR6, 0x1, URZ ;  /* 0x0000000106067890 */ /* 0x000fe2000fffe0ff */
[----:B------:R-:W-:-:S03]  /*34c0*/  VIADD R8, R8, 0x1 ;  /* 0x0000000108087836 */ /* 0x000fc60000000000 */
[----:B------:R-:W-:Y:S02]  /*34d0*/  UISETP.NE.AND UP0, UPT, UR6, 0x2, UPT ;  /* 0x000000020600788c */ /* 0x000fe4000bf05270 */
[----:B------:R-:W-:Y:S06]  /*34e0*/  UGETNEXTWORKID.BROADCAST [UR4], [UR5] ;  /* 0x00000000040073ca */ /* 0x000fec0008000100 */
[----:B------:R-:W-:Y:S01]  /*34f0*/  USEL UR4, URZ, 0x1, UP0 ;  /* 0x00000001ff047887 */ /* 0x000fe20008000000 */
[----:B------:R-:W-:Y:S01]  /*3500*/  ISETP.NE.AND P0, PT, R8, 0x2, PT ;  /* 0x000000020800780c */ /* 0x000fe20003f05270 */
[----:B------:R-:W-:Y:S01]  /*3510*/  USEL UR6, UR6, URZ, UP0 ;  /* 0x000000ff06067287 */ /* 0x000fe20008000000 */
[----:B------:R-:W2:Y:S03]  /*3520*/  SYNCS.PHASECHK.TRANS64.TRYWAIT P1, [R0+URZ+0x1b0], R5 ;  /* 0x0001b005000075a7 */ /* 0x000ea600080211ff */
[----:B------:R-:W-:Y:S01]  /*3530*/  LOP3.LUT R12, R12, UR4, RZ, 0x3c, !PT ;  /* 0x000000040c0c7c12 */ /* 0x000fe2000f8e3cff */
[----:B-12---:R-:W-:Y:S07]  /*3540*/  @!P1 BRA `(.L_x_64) ;  /* 0x0000006000fc9947 */ /* 0x006fee0003800000 */
.L_x_180:
[C---:B------:R-:W-:Y:S01]  /*3550*/  LEA R4, R11.reuse, UR37, 0x4 ;  /* 0x000000250b047c11 */ /* 0x040fe2000f8e20ff */
[----:B-1----:R-:W-:Y:S01]  /*3560*/  VIADD R0, R0, 0x1c0 ;  /* 0x000001c000007836 */ /* 0x002fe20000000000 */
[----:B------:R-:W-:Y:S01]  /*3570*/  SEL R8, R8, RZ, P0 ;  /* 0x000000ff08087207 */ /* 0x000fe20000000000 */
[----:B------:R-:W-:-:S03]  /*3580*/  VIADD R11, R11, 0x1 ;  /* 0x000000010b0b7836 */ /* 0x000fc60000000000 */
[----:B------:R-:W1:Y:S01]  /*3590*/  LDS.128 R4, [R4+0x240] ;  /* 0x0002400004047984 */ /* 0x000e620000000c00 */
[----:B------:R-:W-:Y:S02]  /*35a0*/  PRMT R0, RZ, 0x654, R0 ;  /* 0x00000654ff007816 */ /* 0x000fe40000000000 */
[C---:B------:R-:W-:Y:S01]  /*35b0*/  ISETP.NE.AND P1, PT, R11.reuse, 0x2, PT ;  /* 0x000000020b00780c */ /* 0x040fe20003f25270 */
[----:B------:R-:W-:Y:S01]  /*35c0*/  @!PT LDS RZ, [RZ] ;  /* 0x00000000fffff984 */ /* 0x000fe20000000800 */
[----:B------:R-:W-:Y:S01]  /*35d0*/  @!PT LDS RZ, [RZ] ;  /* 0x00000000fffff984 */ /* 0x000fe20000000800 */
[----:B------:R-:W-:Y:S01]  /*35e0*/  @!PT LDS RZ, [RZ] ;  /* 0x00000000fffff984 */ /* 0x000fe20000000800 */
[----:B------:R-:W-:Y:S01]  /*35f0*/  @!PT LDS RZ, [RZ] ;  /* 0x00000000fffff984 */ /* 0x000fe20000000800 */
[----:B------:R2:W-:Y:S06]  /*3600*/  MEMBAR.ALL.CTA ;  /* 0x0000000000007992 */ /* 0x0005ec0000008000 */
[----:B--2---:R-:W2:Y:S01]  /*3610*/  FENCE.VIEW.ASYNC.S ;  /* 0x00000000000073c6 */ /* 0x004ea20000000000 */
[----:B------:R-:W-:Y:S01]  /*3620*/  SEL R11, R11, RZ, P1 ;  /* 0x000000ff0b0b7207 */ /* 0x000fe20000800000 */
[----:B--2---:R2:W-:Y:S01]  /*3630*/  SYNCS.ARRIVE.TRANS64.RED.A1T0 RZ, [R0+URZ], RZ ;  /* 0x000000ff00ff79a7 */ /* 0x0045e200081004ff */
[----:B-1----:R-:W-:-:S02]  /*3640*/  LOP3.LUT P3, RZ, R6, 0x1, RZ, 0xc0, !PT ;  /* 0x0000000106ff7812 */ /* 0x002fc4000786c0ff */
[----:B------:R-:W-:-:S04]  /*3650*/  SEL R5, RZ, 0x1, P1 ;  /* 0x00000001ff057807 */ /* 0x000fc80000800000 */
[----:B------:R-:W-:Y:S02]  /*3660*/  LOP3.LUT R10, R10, R5, RZ, 0x3c, !PT ;  /* 0x000000050a0a7212 */ /* 0x000fe400078e3cff */
[----:B--2---:R-:W-:-:S04]  /*3670*/  SEL R0, RZ, 0x1, P0 ;  /* 0x00000001ff007807 */ /* 0x004fc80000000000 */
[----:B------:R-:W-:Y:S01]  /*3680*/  LOP3.LUT R9, R9, R0, RZ, 0x3c, !PT ;  /* 0x0000000009097212 */ /* 0x000fe200078e3cff */
[----:B------:R-:W-:Y:S06]  /*3690*/  @P3 BRA `(.L_x_65) ;  /* 0xfffffffc002c3947 */ /* 0x000fec000383ffff */
[----:B------:R-:W-:Y:S01]  /*36a0*/  ULEA UR5, UR6, UR37, 0x3 ;  /* 0x0000002506057291 */ /* 0x000fe2000f8e18ff */
[----:B------:R-:W-:-:S08]  /*36b0*/  SHF.L.U32 R3, R12, 0x1f, RZ ;  /* 0x0000001f0c037819 */ /* 0x000fd000000006ff */
[----:B------:R-:W1:Y:S02]  /*36c0*/  SYNCS.PHASECHK.TRANS64 P0, [UR5+0x1c0], R3 ;  /* 0x0001c003ff0075a7 */ /* 0x000e640008001005 */
[----:B-1----:R-:W-:Y:S05]  /*36d0*/  @P0 BRA `(.L_x_66) ;  /* 0x0000000000080947 */ /* 0x002fea0003800000 */
[----:B------:R-:W1:Y:S02]  /*36e0*/  SYNCS.PHASECHK.TRANS64.TRYWAIT P0, [UR5+0x1c0], R3 ;  /* 0x0001c003ff0075a7 */ /* 0x000e640008001105 */
[----:B-1----:R-:W-:Y:S05]  /*36f0*/  @!P0 BRA `(.L_x_67) ;  /* 0x0000006000a48947 */ /* 0x002fea0003800000 */
.L_x_66:
[----:B------:R-:W-:-:S04]  /*3700*/  UIADD3 UR4, UPT, UPT, UR6, 0x1, URZ ;  /* 0x0000000106047890 */ /* 0x000fc8000fffe0ff */
[----:B------:R-:W-:-:S04]  /*3710*/  UISETP.NE.AND UP0, UPT, UR4, 0x2, UPT ;  /* 0x000000020400788c */ /* 0x000fc8000bf05270 */
[----:B------:R-:W-:Y:S02]  /*3720*/  USEL UR7, URZ, 0x1, UP0 ;  /* 0x00000001ff077887 */ /* 0x000fe40008000000 */
[----:B------:R-:W-:-:S04]  /*3730*/  USEL UR4, UR4, URZ, UP0 ;  /* 0x000000ff04047287 */ /* 0x000fc80008000000 */
[----:B------:R-:W-:Y:S01]  /*3740*/  ULEA UR4, UR4, UR37, 0x3 ;  /* 0x0000002504047291 */ /* 0x000fe2000f8e18ff */
[----:B-1----:R-:W-:-:S04]  /*3750*/  LOP3.LUT R3, R12, UR7, RZ, 0x3c, !PT ;  /* 0x000000070c037c12 */ /* 0x002fc8000f8e3cff */
[----:B------:R-:W-:-:S04]  /*3760*/  SHF.L.U32 R0, R3, 0x1f, RZ ;  /* 0x0000001f03007819 */ /* 0x000fc800000006ff */
[----:B------:R-:W1:Y:S02]  /*3770*/  SYNCS.PHASECHK.TRANS64 P0, [UR4+0x1c0], R0 ;  /* 0x0001c000ff0075a7 */ /* 0x000e640008001004 */
[----:B-1----:R-:W-:Y:S05]  /*3780*/  @P0 EXIT ;  /* 0x000000000000094d */ /* 0x002fea0003800000 */
[----:B------:R-:W-:Y:S02]  /*3790*/  SHF.L.U32 R3, R3, 0x1f, RZ ;  /* 0x0000001f03037819 */ /* 0x000fe400000006ff */
[----:B------:R-:W-:-:S07]  /*37a0*/  MOV R0, UR4 ;  /* 0x0000000400007c02 */ /* 0x000fce0008000f00 */
.L_x_68:
[----:B-1----:R1:W2:Y:S02]  /*37b0*/  SYNCS.PHASECHK.TRANS64.TRYWAIT P0, [R0+URZ+0x1c0], R3 ;  /* 0x0001c003000075a7 */ /* 0x0022a400080011ff */
[----:B--2---:R-:W-:Y:S05]  /*37c0*/  @!P0 NANOSLEEP.SYNCS 0x989680 ;  /* 0x009896800000895d */ /* 0x004fea0003900000 */
[----:B------:R-:W2:Y:S02]  /*37d0*/  @!P0 SYNCS.PHASECHK.TRANS64 P0, [R0+URZ+0x1c0], R3 ;  /* 0x0001c003000085a7 */ /* 0x000ea400080010ff */
[----:B--2---:R-:W-:Y:S05]  /*37e0*/  @P0 EXIT ;  /* 0x000000000000094d */ /* 0x004fea0003800000 */
[----:B------:R-:W-:Y:S05]  /*37f0*/  BRA `(.L_x_68) ;  /* 0xfffffffc00ec7947 */ /* 0x000fea000383ffff */
.L_x_61:
[----:B------:R-:W-:-:S09]  /*3800*/  UISETP.NE.AND UP1, UPT, UR8, URZ, UPT ;  /* 0x000000ff0800728c */ /* 0x000fd2000bf25270 */
[----:B------:R-:W-:Y:S05]  /*3810*/  BRA.U UP1, `(.L_x_69) ;  /* 0x0000000d01607547 */ /* 0x000fea000b800000 */
[----:B------:R-:W-:Y:S01]  /*3820*/  UMOV UR4, 0x40 ;  /* 0x0000004000047882 */ /* 0x000fe20000000000 */
[----:B------:R-:W-:Y:S01]  /*3830*/  NOP ;  /* 0x0000000000007918 */ /* 0x000fe20000000000 */
[----:B------:R-:W-:Y:S01]  /*3840*/  ULEA UR4, UR37, UR4, 0x18 ;  /* 0x0000000425047291 */ /* 0x000fe2000f8ec0ff */
[----:B------:R-:W-:Y:S02]  /*3850*/  UMOV UR5, 0x400 ;  /* 0x0000040000057882 */ /* 0x000fe40000000000 */
[----:B------:R-:W-:-:S06]  /*3860*/  ULEA UR37, UR37, UR5, 0x18 ;  /* 0x0000000525257291 */ /* 0x000fcc000f8ec0ff */
[----:B------:R-:W1:Y:S02]  /*3870*/  LDS.U8 R0, [UR4+0x1c] ;  /* 0x00001c04ff007984 */ /* 0x000e640008000000 */
[----:B-1----:R-:W-:-:S13]  /*3880*/  ISETP.NE.AND P0, PT, R0, RZ, PT ;  /* 0x000000ff0000720c */ /* 0x002fda0003f05270 */
[----:B------:R-:W-:Y:S05]  /*3890*/  @P0 BRA `(.L_x_70) ;  /* 0x0000000000580947 */ /* 0x000fea0003800000 */
[----:B------:R-:W-:-:S13]  /*38a0*/  ELECT P0, URZ, PT ;  /* 0x0000000000ff782f */ /* 0x000fda0003800000 */
[----:B------:R-:W-:Y:S05]  /*38b0*/  @!P0 BRA `(.L_x_71) ;  /* 0x0000000000608947 */ /* 0x000fea0003800000 */
[----:B------:R-:W-:Y:S01]  /*38c0*/  UMOV UR5, 0x10 ;  /* 0x0000001000057882 */ /* 0x000fe20000000000 */
[----:B------:R-:W-:Y:S01]  /*38d0*/  HFMA2 R0, -RZ, RZ, 0, 5.9604644775390625e-08 ;  /* 0x00000001ff007431 */ /* 0x000fe200000001ff */
[----:B------:R-:W-:-:S03]  /*38e0*/  MOV R2, 0xffff ;  /* 0x0000ffff00027802 */ /* 0x000fc60000000f00 */
[----:B------:R-:W-:Y:S04]  /*38f0*/  DEPBAR.LE SB1, 0x36 ;  /* 0x00009d800000791a */ /* 0x000fe80000000000 */
[----:B------:R-:W1:Y:S02]  /*3900*/  UTCATOMSWS.FIND_AND_SET.ALIGN UP0, UR5, UR5 ;  /* 0x00000005000575e3 */ /* 0x000e640008000800 */
[----:B-1----:R-:W-:Y:S01]  /*3910*/  MOV R3, UR5 ;  /* 0x0000000500037c02 */ /* 0x002fe20008000f00 */
[----:B------:R-:W-:Y:S06]  /*3920*/  BRA.U UP0, `(.L_x_72) ;  /* 0x0000000100187547 */ /* 0x000fec000b800000 */
.L_x_73:
[----:B------:R-:W-:Y:S05]  /*3930*/  NANOSLEEP 0x64 ;  /* 0x000000640000795d */ /* 0x000fea0003800000 */
[----:B------:R-:W-:-:S05]  /*3940*/  UMOV UR5, 0x10 ;  /* 0x0000001000057882 */ /* 0x000fca0000000000 */
[----:B------:R-:W-:Y:S04]  /*3950*/  DEPBAR.LE SB1, 0x36 ;  /* 0x00009d800000791a */ /* 0x000fe80000000000 */
[----:B------:R-:W1:Y:S02]  /*3960*/  UTCATOMSWS.FIND_AND_SET.ALIGN UP0, UR5, UR5 ;  /* 0x00000005000575e3 */ /* 0x000e640008000800 */
[----:B-1----:R-:W-:Y:S01]  /*3970*/  MOV R3, UR5 ;  /* 0x0000000500037c02 */ /* 0x002fe20008000f00 */
[----:B------:R-:W-:Y:S05]  /*3980*/  BRA.U !UP0, `(.L_x_73) ;  /* 0xfffffffd08e87547 */ /* 0x000fea000b83ffff */
.L_x_72:
[-C--:B------:R-:W-:Y:S02]  /*3990*/  SHF.L.U32 R2, R2, R3.reuse, RZ ;  /* 0x0000000302027219 */ /* 0x080fe400000006ff */
[----:B------:R-:W-:Y:S01]  /*39a0*/  SHF.L.U32 R0, R0, R3, RZ ;  /* 0x0000000300007219 */ /* 0x000fe200000006ff */
[----:B------:R-:W-:Y:S02]  /*39b0*/  IMAD.SHL.U32 R3, R3, 0x20, RZ ;  /* 0x0000002003037824 */ /* 0x000fe400078e00ff */
[----:B------:R1:W-:Y:S04]  /*39c0*/  ATOMS.OR RZ, [UR4+0x14], R2 ;  /* 0x00001402ffff798c */ /* 0x0003e8000b000004 */
[----:B------:R1:W-:Y:S04]  /*39d0*/  ATOMS.OR RZ, [UR4+0x18], R0 ;  /* 0x00001800ffff798c */ /* 0x0003e8000b000004 */
[----:B------:R1:W-:Y:S01]  /*39e0*/  STS [UR37+0x260], R3 ;  /* 0x00026003ff007988 */ /* 0x0003e20008000825 */
[----:B------:R-:W-:Y:S05]  /*39f0*/  BRA `(.L_x_71) ;  /* 0x0000000000107947 */ /* 0x000fea0003800000 */
.L_x_70:
[----:B------:R-:W-:Y:S02]  /*3a00*/  MOV R0, 0xffffffff ;  /* 0xffffffff00007802 */ /* 0x000fe40000000f00 */
[----:B------:R-:W-:-:S03]  /*3a10*/  MOV R2, 0x3a40 ;  /* 0x00003a4000027802 */ /* 0x000fc60000000f00 */
[----:B------:R1:W-:Y:S04]  /*3a20*/  STS [UR37+0x260], R0 ;  /* 0x00026000ff007988 */ /* 0x0003e80008000825 */
[----:B-1-3-5:R-:W-:Y:S05]  /*3a30*/  CALL.REL.NOINC `($__internal_1_$__cuda_sm10x_tcgen05_guardrail_trap_phase_invalid_during_alloc) ;  /* 0x0000006400607944 */ /* 0x02afea0003c00000 */
.L_x_71:
[----:B------:R-:W-:Y:S05]  /*3a40*/  WARPSYNC.ALL ;  /* 0x0000000000007948 */ /* 0x000fea0003800000 */
[----:B------:R-:W2:Y:S01]  /*3a50*/  S2UR UR6, SR_CgaCtaId ;  /* 0x00000000000679c3 */ /* 0x000ea20000008800 */
[----:B------:R-:W-:Y:S01]  /*3a60*/  UMOV UR4, 0x400 ;  /* 0x0000040000047882 */ /* 0x000fe20000000000 */
[----:B------:R-:W-:-:S06]  /*3a70*/  NOP ;  /* 0x0000000000007918 */ /* 0x000fcc0000000000 */
[----:B------:R-:W-:Y:S06]  /*3a80*/  BAR.ARV 0x6, 0xa0 ;  /* 0x0182800000007b1d */ /* 0x000fec0000002000 */
[----:B------:R-:W4:Y:S01]  /*3a90*/  LDCU UR7, c[0x0][0x38c] ;  /* 0x00007180ff0777ac */ /* 0x000f220008000800 */
[----:B------:R-:W-:Y:S01]  /*3aa0*/  IMAD.MOV.U32 R11, RZ, RZ, 0x1 ;  /* 0x00000001ff0b7424 */ /* 0x000fe200078e00ff */
[----:B------:R-:W-:Y:S01]  /*3ab0*/  CS2R R8, SRZ ;  /* 0x0000000000087805 */ /* 0x000fe2000001ff00 */
[----:B------:R-:W-:Y:S01]  /*3ac0*/  IMAD.MOV.U32 R10, RZ, RZ, RZ ;  /* 0x000000ffff0a7224 */ /* 0x000fe200078e00ff */
[----:B------:R-:W-:Y:S01]  /*3ad0*/  UMOV UR18, URZ ;  /* 0x000000ff00127c82 */ /* 0x000fe20008000000 */
[----:B------:R-:W-:Y:S01]  /*3ae0*/  UMOV UR17, URZ ;  /* 0x000000ff00117c82 */ /* 0x000fe20008000000 */
[----:B------:R-:W-:Y:S01]  /*3af0*/  UMOV UR20, 0x0 ;  /* 0x0000000000147882 */ /* 0x000fe20000000000 */
[----:B------:R-:W-:Y:S01]  /*3b00*/  UMOV UR21, 0x8200010 ;  /* 0x0820001000157882 */ /* 0x000fe20000000000 */
[----:B--2---:R-:W-:Y:S01]  /*3b10*/  ULEA UR6, UR6, UR4, 0x18 ;  /* 0x0000000406067291 */ /* 0x004fe2000f8ec0ff */
[----:B------:R-:W2:Y:S03]  /*3b20*/  LDCU UR4, c[0x0][0x38c] ;  /* 0x00007180ff0477ac */ /* 0x000ea60008000800 */
[----:B------:R-:W-:-:S02]  /*3b30*/  UIADD3 UR11, UPT, UPT, UR6, 0x8600, URZ ;  /* 0x00008600060b7890 */ /* 0x000fc4000fffe0ff */
[----:B----4-:R-:W-:-:S03]  /*3b40*/  UIADD3 UR7, UPT, UPT, UR7, 0x1f, URZ ;  /* 0x0000001f07077890 */ /* 0x010fc6000fffe0ff */
[----:B-1----:R-:W1:Y:S01]  /*3b50*/  LDS R0, [UR6+0x260] ;  /* 0x00026006ff007984 */ /* 0x002e620008000800 */
[----:B------:R-:W-:Y:S02]  /*3b60*/  UIADD3 UR12, UPT, UPT, UR6, 0x20600, URZ ;  /* 0x00020600060c7890 */ /* 0x000fe4000fffe0ff */
[----:B------:R-:W-:Y:S02]  /*3b70*/  USHF.R.S32.HI UR5, URZ, 0x1f, UR7 ;  /* 0x0000001fff057899 */ /* 0x000fe40008011407 */
[----:B------:R-:W-:Y:S02]  /*3b80*/  USHF.R.U32.HI UR11, URZ, 0x4, UR11 ;  /* 0x00000004ff0b7899 */ /* 0x000fe4000801160b */
[----:B------:R-:W-:Y:S02]  /*3b90*/  ULEA.HI UR5, UR5, UR7, URZ, 0x5 ;  /* 0x0000000705057291 */ /* 0x000fe4000f8f28ff */
[----:B------:R-:W-:Y:S02]  /*3ba0*/  USHF.R.U32.HI UR12, URZ, 0x4, UR12 ;  /* 0x00000004ff0c7899 */ /* 0x000fe4000801160c */
[----:B------:R-:W-:-:S02]  /*3bb0*/  USHF.R.S32.HI UR5, URZ, 0x5, UR5 ;  /* 0x00000005ff057899 */ /* 0x000fc40008011405 */
[----:B------:R-:W-:Y:S02]  /*3bc0*/  ULOP3.LUT UR11, UR11, 0x3fff, URZ, 0xc0, !UPT ;  /* 0x00003fff0b0b7892 */ /* 0x000fe4000f8ec0ff */
[----:B------:R-:W-:Y:S02]  /*3bd0*/  UISETP.LT.AND UP0, UPT, UR5, 0x1, UPT ;  /* 0x000000010500788c */ /* 0x000fe4000bf01270 */
[----:B------:R-:W-:Y:S02]  /*3be0*/  ULOP3.LUT UR12, UR12, 0x3fff, URZ, 0xc0, !UPT ;  /* 0x00003fff0c0c7892 */ /* 0x000fe4000f8ec0ff */
[----:B------:R-:W-:Y:S02]  /*3bf0*/  USEL UR10, UR5, 0x1, !UP0 ;  /* 0x00000001050a7887 */ /* 0x000fe4000c000000 */
[----:B------:R-:W-:Y:S02]  /*3c00*/  ULOP3.LUT UR11, UR11, 0x10000, URZ, 0xfc, !UPT ;  /* 0x000100000b0b7892 */ /* 0x000fe4000f8efcff */
[----:B------:R-:W-:-:S02]  /*3c10*/  ULOP3.LUT UR12, UR12, 0x10000, URZ, 0xfc, !UPT ;  /* 0x000100000c0c7892 */ /* 0x000fc4000f8efcff */
[----:B------:R-:W-:Y:S02]  /*3c20*/  UIADD3 UR10, UPT, UPT, -UR10, URZ, URZ ;  /* 0x000000ff0a0a7290 */ /* 0x000fe4000fffe1ff */
[----:B--2---:R-:W-:Y:S01]  /*3c30*/  UISETP.GE.AND UP3, UPT, UR4, 0x1, UPT ;  /* 0x000000010400788c */ /* 0x004fe2000bf66270 */
[----:B-1----:R-:W-:-:S15]  /*3c40*/  R2UR UR19, R0 ;  /* 0x00000000001372ca */ /* 0x002fde00000e0000 */
.L_x_80:
[----:B------:R-:W-:Y:S02]  /*3c50*/  LEA R0, R10, UR6, 0x3 ;  /* 0x000000060a007c11 */ /* 0x000fe4000f8e18ff */
[----:B------:R-:W-:Y:S02]  /*3c60*/  SHF.L.U32 R5, R9, 0x1f, RZ ;  /* 0x0000001f09057819 */ /* 0x000fe400000006ff */
[----:B------:R-:W-:Y:S01]  /*3c70*/  PLOP3.LUT P0, PT, PT, PT, UP3, 0x80, 0x8 ;  /* 0x000000000008781c */ /* 0x000fe20003f0f038 */
[----:B------:R-:W-:Y:S01]  /*3c80*/  VIADD R3, R0, 0x1c0 ;  /* 0x000001c000037836 */ /* 0x000fe20000000000 */
[----:B-1----:R-:W1:Y:S02]  /*3c90*/  SYNCS.PHASECHK.TRANS64.TRYWAIT P1, [R0+URZ+0x1b0], R5 ;  /* 0x0001b005000075a7 */ /* 0x002e6400080211ff */
[----:B-1--4-:R-:W-:Y:S09]  /*3ca0*/  @!P1 BRA `(.L_x_74) ;  /* 0x0000005c00509947 */ /* 0x012ff20003800000 */
.L_x_182:
[----:B------:R-:W-:Y:S01]  /*3cb0*/  LEA R4, R10, UR6, 0x4 ;  /* 0x000000060a047c11 */ /* 0x000fe2000f8e20ff */
[----:B------:R-:W-:Y:S01]  /*3cc0*/  @UP3 ULEA UR4, UR17, UR6, 0x3 ;  /* 0x0000000611043291 */ /* 0x000fe2000f8e18ff */
[----:B------:R-:W-:Y:S01]  /*3cd0*/  PLOP3.LUT P2, PT, PT, PT, PT, 0x80, 0x8 ;  /* 0x000000000008781c */ /* 0x000fe20003f4f070 */
[----:B------:R-:W-:Y:S01]  /*3ce0*/  ULEA UR9, UR18, UR6, 0x3 ;  /* 0x0000000612097291 */ /* 0x000fe2000f8e18ff */
[----:B------:R-:W-:Y:S02]  /*3cf0*/  PRMT R3, RZ, 0x654, R3 ;  /* 0x00000654ff037816 */ /* 0x000fe40000000003 */
[----:B-1----:R-:W1:Y:S01]  /*3d00*/  LDS.128 R4, [R4+0x240] ;  /* 0x0002400004047984 */ /* 0x002e620000000c00 */
[----:B------:R-:W-:Y:S02]  /*3d10*/  @P0 SHF.L.U32 R2, R8, 0x1f, RZ ;  /* 0x0000001f08020819 */ /* 0x000fe400000006ff */
[----:B------:R-:W-:Y:S01]  /*3d20*/  SHF.L.U32 R0, R11, 0x1f, RZ ;  /* 0x0000001f0b007819 */ /* 0x000fe200000006ff */
[----:B------:R-:W-:Y:S01]  /*3d30*/  @!PT LDS RZ, [RZ] ;  /* 0x00000000fffff984 */ /* 0x000fe20000000800 */
[----:B------:R-:W-:Y:S01]  /*3d40*/  @!PT LDS RZ, [RZ] ;  /* 0x00000000fffff984 */ /* 0x000fe20000000800 */
[----:B------:R-:W-:Y:S01]  /*3d50*/  @!PT LDS RZ, [RZ] ;  /* 0x00000000fffff984 */ /* 0x000fe20000000800 */
[----:B------:R-:W-:Y:S01]  /*3d60*/  @!PT LDS RZ, [RZ] ;  /* 0x00000000fffff984 */ /* 0x000fe20000000800 */
[----:B------:R2:W-:Y:S06]  /*3d70*/  MEMBAR.ALL.CTA ;  /* 0x0000000000007992 */ /* 0x0005ec0000008000 */
[----:B--2---:R-:W2:Y:S02]  /*3d80*/  FENCE.VIEW.ASYNC.S ;  /* 0x00000000000073c6 */ /* 0x004ea40000000000 */
[----:B--2---:R2:W-:Y:S01]  /*3d90*/  SYNCS.ARRIVE.TRANS64.RED.A1T0 RZ, [R3+URZ], RZ ;  /* 0x000000ff03ff79a7 */ /* 0x0045e200081004ff */
[----:B------:R2:W4:Y:S01]  /*3da0*/  @P0 SYNCS.PHASECHK.TRANS64.TRYWAIT P2, [UR4], R2 ;  /* 0x00000002ff0005a7 */ /* 0x0005220008041104 */
[----:B-1----:R-:W-:Y:S01]  /*3db0*/  LOP3.LUT P1, RZ, R6, 0x1, RZ, 0xc0, !PT ;  /* 0x0000000106ff7812 */ /* 0x002fe2000782c0ff */
[----:B------:R-:W1:Y:S02]  /*3dc0*/  SYNCS.PHASECHK.TRANS64.TRYWAIT P0, [UR9+0x1f0], R0 ;  /* 0x0001f000ff0075a7 */ /* 0x000e640008001109 */
[----:B-12-4-:R-:W-:Y:S10]  /*3dd0*/  @!P0 BRA `(.L_x_75) ;  /* 0x0000005c00188947 */ /* 0x016ff40003800000 */
.L_x_184:
[----:B------:R-:W-:Y:S01]  /*3de0*/  IADD3 R10, PT, PT, R10, 0x1, RZ ;  /* 0x000000010a0a7810 */ /* 0x000fe20007ffe0ff */
[----:B------:R-:W-:Y:S06]  /*3df0*/  BRA.U !UP3, `(.L_x_76) ;  /* 0x000000010b887547 */ /* 0x000fec000b800000 */
[----:B------:R-:W-:Y:S02]  /*3e00*/  ULEA UR8, UR18, UR19, 0x7 ;  /* 0x0000001312087291 */ /* 0x000fe4000f8e38ff */
[----:B------:R-:W-:Y:S01]  /*3e10*/  UPLOP3.LUT UP4, UPT, UPT, UPT, UPT, 0x40, 0x4 ;  /* 0x000000000004789c */ /* 0x000fe20003f8e870 */
[----:B------:R-:W-:Y:S01]  /*3e20*/  UMOV UR16, UR10 ;  /* 0x0000000a00107c82 */ /* 0x000fe20008000000 */
[----:B------:R-:W-:Y:S01]  /*3e30*/  UMOV UR15, UR5 ;  /* 0x00000005000f7c82 */ /* 0x000fe20008000000 */
[----:B------:R-:W-:-:S08]  /*3e40*/  UMOV UR14, UR17 ;  /* 0x00000011000e7c82 */ /* 0x000fd00008000000 */
.L_x_79:
[----:B------:R-:W-:Y:S02]  /*3e50*/  UIADD3 UR16, UPT, UPT, UR16, 0x1, URZ ;  /* 0x0000000110107890 */ /* 0x000fe4000fffe0ff */
[----:B--2---:R-:W-:Y:S02]  /*3e60*/  ULEA UR7, UR14, UR6, 0x3 ;  /* 0x000000060e077291 */ /* 0x004fe4000f8e18ff */
[----:B------:R-:W-:Y:S01]  /*3e70*/  UISETP.NE.AND UP0, UPT, UR16, URZ, UPT ;  /* 0x000000ff1000728c */ /* 0x000fe2000bf05270 */
[----:B----4-:R-:W-:Y:S10]  /*3e80*/  @P2 BRA `(.L_x_77) ;  /* 0x00000000000c2947 */ /* 0x010ff40003800000 */
[----:B-1----:R-:W-:Y:S04]  /*3e90*/  SHF.L.U32 R3, R8, 0x1f, RZ ;  /* 0x0000001f08037819 */ /* 0x002fe800000006ff */
[----:B------:R-:W1:Y:S02]  /*3ea0*/  SYNCS.PHASECHK.TRANS64.TRYWAIT P0, [UR7], R3 ;  /* 0x00000003ff0075a7 */ /* 0x000e640008001107 */
[----:B-1----:R-:W-:Y:S05]  /*3eb0*/  @!P0 BRA `(.L_x_78) ;  /* 0x0000005800f88947 */ /* 0x002fea0003800000 */
.L_x_77:
[----:B------:R-:W-:Y:S01]  /*3ec0*/  UISETP.NE.AND UP1, UPT, UR15, 0x1, UPT ;  /* 0x000000010f00788c */ /* 0x000fe2000bf25270 */
[----:B------:R-:W-:Y:S01]  /*3ed0*/  PLOP3.LUT P2, PT, PT, PT, PT, 0x80, 0x8 ;  /* 0x000000000008781c */ /* 0x000fe20003f4f070 */
[----:B------:R-:W-:Y:S02]  /*3ee0*/  UIADD3 UR17, UPT, UPT, UR14, 0x1, URZ ;  /* 0x000000010e117890 */ /* 0x000fe4000fffe0ff */
[----:B------:R-:W-:Y:S02]  /*3ef0*/  ULEA UR22, UR14, UR12, 0x8 ;  /* 0x0000000c0e167291 */ /* 0x000fe4000f8e40ff */
[----:B------:R-:W-:Y:S01]  /*3f00*/  UISETP.NE.AND UP2, UPT, UR17, 0x18, UPT ;  /* 0x000000181100788c */ /* 0x000fe2000bf45270 */
[----:B------:R-:W-:Y:S01]  /*3f10*/  PLOP3.LUT P0, PT, PT, PT, UP1, 0x80, 0x8 ;  /* 0x000000000008781c */ /* 0x000fe20003f0f018 */
[----:B------:R-:W-:Y:S02]  /*3f20*/  ULEA UR24, UR14, UR11, 0x8 ;  /* 0x0000000b0e187291 */ /* 0x000fe4000f8e40ff */
[----:B------:R-:W-:Y:S02]  /*3f30*/  USEL UR13, URZ, 0x1, UP2 ;  /* 0x00000001ff0d7887 */ /* 0x000fe40009000000 */
[----:B------:R-:W-:Y:S02]  /*3f40*/  USEL UR17, UR17, URZ, UP2 ;  /* 0x000000ff11117287 */ /* 0x000fe40009000000 */
[----:B------:R-:W-:Y:S02]  /*3f50*/  UIADD3 UR7, UPT, UPT, UR7, 0xc0, URZ ;  /* 0x000000c007077890 */ /* 0x000fe4000fffe0ff */
[----:B------:R-:W-:Y:S01]  /*3f60*/  @UP1 ULEA UR4, UR17, UR6, 0x3 ;  /* 0x0000000611041291 */ /* 0x000fe2000f8e18ff */
[----:B------:R-:W-:Y:S01]  /*3f70*/  LOP3.LUT R8, R8, UR13, RZ, 0x3c, !PT ;  /* 0x0000000d08087c12 */ /* 0x000fe2000f8e3cff */
[----:B------:R-:W-:Y:S01]  /*3f80*/  UMOV UR23, 0xc0004010 ;  /* 0xc000401000177882 */ /* 0x000fe20000000000 */
[----:B------:R-:W-:Y:S01]  /*3f90*/  UMOV UR25, 0xc0004010 ;  /* 0xc000401000197882 */ /* 0x000fe20000000000 */
[----:B------:R-:W-:Y:S01]  /*3fa0*/  UIADD3 UR15, UPT, UPT, UR15, -0x1, URZ ;  /* 0xffffffff0f0f7890 */ /* 0x000fe2000fffe0ff */
[----:B-1----:R-:W-:Y:S01]  /*3fb0*/  @P0 SHF.L.U32 R0, R8, 0x1f, RZ ;  /* 0x0000001f08000819 */ /* 0x002fe200000006ff */
[----:B------:R-:W-:Y:S03]  /*3fc0*/  UMOV UR14, UR17 ;  /* 0x00000011000e7c82 */ /* 0x000fe60008000000 */
[----:B------:R2:W4:Y:S01]  /*3fd0*/  @P0 SYNCS.PHASECHK.TRANS64.TRYWAIT P2, [UR4], R0 ;  /* 0x00000000ff0005a7 */ /* 0x0005220008041104 */
[----:B------:R2:W-:Y:S01]  /*3fe0*/  UTCQMMA gdesc[UR24], gdesc[UR22], tmem[UR8], tmem[UR20], idesc[UR21], UP4 ;  /* 0x00ff1416180075ea */ /* 0x0005e2000a000308 */
[----:B------:R-:W-:Y:S01]  /*3ff0*/  UPLOP3.LUT UP4, UPT, UPT, UPT, UPT, 0x80, 0x8 ;  /* 0x000000000008789c */ /* 0x000fe20003f8f070 */
[----:B------:R2:W-:Y:S01]  /*4000*/  UTCBAR [UR7], URZ ;  /* 0x000000ff070073e9 */ /* 0x0005e200080000ff */
[----:B------:R-:W-:Y:S09]  /*4010*/  BRA.U UP0, `(.L_x_79) ;  /* 0xfffffffd008c7547 */ /* 0x000ff2000b83ffff */
.L_x_76:
[----:B------:R-:W-:Y:S01]  /*4020*/  UIADD3 UR18, UPT, UPT, UR18, 0x1, URZ ;  /* 0x0000000112127890 */ /* 0x000fe2000fffe0ff */
[C---:B------:R-:W-:Y:S01]  /*4030*/  ISETP.NE.AND P0, PT, R10.reuse, 0x2, PT ;  /* 0x000000020a00780c */ /* 0x040fe20003f05270 */
[----:B------:R-:W-:Y:S02]  /*4040*/  UIADD3 UR9, UPT, UPT, UR9, 0x1d0, URZ ;  /* 0x000001d009097890 */ /* 0x000fe4000fffe0ff */
[----:B------:R-:W-:Y:S01]  /*4050*/  UISETP.NE.AND UP0, UPT, UR18, 0x4, UPT ;  /* 0x000000041200788c */ /* 0x000fe2000bf05270 */
[----:B-12---:R-:W-:Y:S02]  /*4060*/  SEL R0, RZ, 0x1, P0 ;  /* 0x00000001ff007807 */ /* 0x006fe40000000000 */
[----:B------:R-:W-:Y:S01]  /*4070*/  SEL R10, R10, RZ, P0 ;  /* 0x000000ff0a0a7207 */ /* 0x000fe20000000000 */
[----:B------:R-:W-:Y:S01]  /*4080*/  USEL UR4, URZ, 0x1, UP0 ;  /* 0x00000001ff047887 */ /* 0x000fe20008000000 */
[----:B------:R-:W-:Y:S01]  /*4090*/  LOP3.LUT R9, R9, R0, RZ, 0x3c, !PT ;  /* 0x0000000009097212 */ /* 0x000fe200078e3cff */
[----:B------:R-:W-:Y:S01]  /*40a0*/  USEL UR18, UR18, URZ, UP0 ;  /* 0x000000ff12127287 */ /* 0x000fe20008000000 */
[----:B------:R1:W-:Y:S03]  /*40b0*/  UTCBAR [UR9], URZ ;  /* 0x000000ff090073e9 */ /* 0x0003e600080000ff */
[----:B------:R-:W-:Y:S01]  /*40c0*/  LOP3.LUT R11, R11, UR4, RZ, 0x3c, !PT ;  /* 0x000000040b0b7c12 */ /* 0x000fe2000f8e3cff */
[----:B------:R-:W-:Y:S07]  /*40d0*/  @P1 BRA `(.L_x_80) ;  /* 0xfffffff800dc1947 */ /* 0x000fee000383ffff */
[----:B------:R-:W2:Y:S01]  /*40e0*/  S2UR UR4, SR_CgaCtaId ;  /* 0x00000000000479c3 */ /* 0x000ea20000008800 */
[----:B------:R-:W-:Y:S01]  /*40f0*/  ELECT P0, URZ, PT ;  /* 0x0000000000ff782f */ /* 0x000fe20003800000 */
[----:B------:R-:W-:Y:S01]  /*4100*/  IMAD.MOV.U32 R0, RZ, RZ, 0x1 ;  /* 0x00000001ff007424 */ /* 0x000fe200078e00ff */
[----:B------:R-:W-:Y:S01]  /*4110*/  UIADD3 UR6, UPT, UPT, UR6, 0x1f0, URZ ;  /* 0x000001f006067890 */ /* 0x000fe2000fffe0ff */
[----:B------:R-:W-:Y:S01]  /*4120*/  SHF.L.U32 R3, R11, 0x1f, RZ ;  /* 0x0000001f0b037819 */ /* 0x000fe200000006ff */
[----:B------:R-:W-:-:S03]  /*4130*/  UMOV UR5, 0x40 ;  /* 0x0000004000057882 */ /* 0x000fc60000000000 */
[----:B------:R-:W-:Y:S01]  /*4140*/  UVIRTCOUNT.DEALLOC.SMPOOL 0x80 ;  /* 0x000000800000784c */ /* 0x000fe20000000000 */
[----:B--2---:R-:W-:Y:S02]  /*4150*/  ULEA UR4, UR4, UR5, 0x18 ;  /* 0x0000000504047291 */ /* 0x004fe4000f8ec0ff */
[----:B------:R-:W-:-:S07]  /*4160*/  ULEA UR5, UR18, UR6, 0x3 ;  /* 0x0000000612057291 */ /* 0x000fce000f8e18ff */
[----:B------:R2:W-:Y:S02]  /*4170*/  @P0 STS.U8 [UR4+0x1c], R0 ;  /* 0x00001c00ff000988 */ /* 0x0005e40008000004 */
[----:B------:R-:W3:Y:S02]  /*4180*/  SYNCS.PHASECHK.TRANS64.TRYWAIT P0, [UR5], R3 ;  /* 0x00000003ff0075a7 */ /* 0x000ee40008001105 */
[----:B--23--:R-:W-:Y:S05]  /*4190*/  @!P0 BRA `(.L_x_81) ;  /* 0x0000005800588947 */ /* 0x00cfea0003800000 */
.L_x_187:
[----:B------:R-:W-:-:S04]  /*41a0*/  UIADD3 UR7, UPT, UPT, UR18, 0x1, URZ ;  /* 0x0000000112077890 */ /* 0x000fc8000fffe0ff */
[----:B------:R-:W-:-:S04]  /*41b0*/  UISETP.NE.AND UP0, UPT, UR7, 0x4, UPT ;  /* 0x000000040700788c */ /* 0x000fc8000bf05270 */
[----:B------:R-:W-:Y:S02]  /*41c0*/  USEL UR8, URZ, 0x1, UP0 ;  /* 0x00000001ff087887 */ /* 0x000fe40008000000 */
[----:B------:R-:W-:-:S04]  /*41d0*/  USEL UR7, UR7, URZ, UP0 ;  /* 0x000000ff07077287 */ /* 0x000fc80008000000 */
[----:B------:R-:W-:Y:S01]  /*41e0*/  ULEA UR5, UR7, UR6, 0x3 ;  /* 0x0000000607057291 */ /* 0x000fe2000f8e18ff */
[----:B------:R-:W-:-:S04]  /*41f0*/  LOP3.LUT R2, R11, UR8, RZ, 0x3c, !PT ;  /* 0x000000080b027c12 */ /* 0x000fc8000f8e3cff */
[----:B--2---:R-:W-:-:S04]  /*4200*/  SHF.L.U32 R3, R2, 0x1f, RZ ;  /* 0x0000001f02037819 */ /* 0x004fc800000006ff */
[----:B------:R-:W2:Y:S02]  /*4210*/  SYNCS.PHASECHK.TRANS64.TRYWAIT P0, [UR5], R3 ;  /* 0x00000003ff0075a7 */ /* 0x000ea40008001105 */
[----:B--2---:R-:W-:Y:S05]  /*4220*/  @!P0 BRA `(.L_x_82) ;  /* 0x00000058004c8947 */ /* 0x004fea0003800000 */
.L_x_189:
        /* <DEDUP_REMOVED lines=9> */
.L_x_191:
[----:B------:R-:W-:-:S04]  /*42c0*/  UIADD3 UR7, UPT, UPT, UR7, 0x1, URZ ;  /* 0x0000000107077890 */ /* 0x000fc8000fffe0ff */
[----:B------:R-:W-:-:S04]  /*42d0*/  UISETP.NE.AND UP0, UPT, UR7, 0x4, UPT ;  /* 0x000000040700788c */ /* 0x000fc8000bf05270 */
[----:B------:R-:W-:Y:S02]  /*42e0*/  USEL UR5, URZ, 0x1, UP0 ;  /* 0x00000001ff057887 */ /* 0x000fe40008000000 */
[----:B------:R-:W-:-:S04]  /*42f0*/  USEL UR7, UR7, URZ, UP0 ;  /* 0x000000ff07077287 */ /* 0x000fc80008000000 */
[----:B------:R-:W-:Y:S01]  /*4300*/  ULEA UR7, UR7, UR6, 0x3 ;  /* 0x0000000607077291 */ /* 0x000fe2000f8e18ff */
[----:B--2---:R-:W-:-:S04]  /*4310*/  LOP3.LUT R3, R2, UR5, RZ, 0x3c, !PT ;  /* 0x0000000502037c12 */ /* 0x004fc8000f8e3cff */
[----:B------:R-:W-:-:S04]  /*4320*/  SHF.L.U32 R3, R3, 0x1f, RZ ;  /* 0x0000001f03037819 */ /* 0x000fc800000006ff */
[----:B------:R-:W2:Y:S02]  /*4330*/  SYNCS.PHASECHK.TRANS64.TRYWAIT P0, [UR7], R3 ;  /* 0x00000003ff0075a7 */ /* 0x000ea40008001107 */
[----:B--2---:R-:W-:Y:S05]  /*4340*/  @!P0 BRA `(.L_x_84) ;  /* 0x0000005800348947 */ /* 0x004fea0003800000 */
.L_x_193:
[----:B------:R-:W-:Y:S01]  /*4350*/  NOP ;  /* 0x0000000000007918 */ /* 0x000fe20000000000 */
[----:B--2---:R-:W2:Y:S01]  /*4360*/  LDS R0, [UR4+0x14] ;  /* 0x00001404ff007984 */ /* 0x004ea20008000800 */
[----:B------:R-:W-:Y:S01]  /*4370*/  ULOP3.LUT UR6, UR19, 0xffff, URZ, 0xc0, !UPT ;  /* 0x0000ffff13067892 */ /* 0x000fe2000f8ec0ff */
[----:B------:R-:W-:Y:S01]  /*4380*/  UMOV UR8, 0xffff ;  /* 0x0000ffff00087882 */ /* 0x000fe20000000000 */
[----:B------:R-:W-:Y:S02]  /*4390*/  UMOV UR5, 0x1 ;  /* 0x0000000100057882 */ /* 0x000fe40000000000 */
[----:B------:R-:W-:-:S04]  /*43a0*/  USHF.R.U32.HI UR6, URZ, 0x5, UR6 ;  /* 0x00000005ff067899 */ /* 0x000fc80008011606 */
[----:B------:R-:W-:Y:S02]  /*43b0*/  USHF.L.U32 UR8, UR8, UR6, URZ ;  /* 0x0000000608087299 */ /* 0x000fe400080006ff */
[----:B------:R-:W-:-:S04]  /*43c0*/  USHF.L.U32 UR5, UR5, UR6, URZ ;  /* 0x0000000605057299 */ /* 0x000fc800080006ff */
[----:B--2---:R-:W-:-:S04]  /*43d0*/  LOP3.LUT R0, R0, UR8, RZ, 0xc0, !PT ;  /* 0x0000000800007c12 */ /* 0x004fc8000f8ec0ff */
[----:B------:R-:W-:-:S13]  /*43e0*/  ISETP.NE.AND P0, PT, R0, UR8, PT ;  /* 0x0000000800007c0c */ /* 0x000fda000bf05270 */
[----:B------:R-:W-:Y:S05]  /*43f0*/  @P0 BRA `(.L_x_85) ;  /* 0x0000000000580947 */ /* 0x000fea0003800000 */
[----:B------:R-:W2:Y:S02]  /*4400*/  LDS R0, [UR4+0x18] ;  /* 0x00001804ff007984 */ /* 0x000ea40008000800 */
[----:B--2---:R-:W-:-:S04]  /*4410*/  LOP3.LUT R0, R0, UR5, RZ, 0xc0, !PT ;  /* 0x0000000500007c12 */ /* 0x004fc8000f8ec0ff */
[----:B------:R-:W-:-:S13]  /*4420*/  ISETP.NE.AND P0, PT, R0, UR5, PT ;  /* 0x0000000500007c0c */ /* 0x000fda000bf05270 */
[----:B------:R-:W-:Y:S05]  /*4430*/  @P0 BRA `(.L_x_86) ;  /* 0x00000000003c0947 */ /* 0x000fea0003800000 */
[----:B------:R-:W2:Y:S01]  /*4440*/  S2R R2, SR_LANEID ;  /* 0x0000000000027919 */ /* 0x000ea20000000000 */
[----:B------:R-:W-:Y:S01]  /*4450*/  ULOP3.LUT UR8, URZ, UR8, URZ, 0x33, !UPT ;  /* 0x00000008ff087292 */ /* 0x000fe2000f8e33ff */
[----:B------:R-:W-:Y:S01]  /*4460*/  LOP3.LUT R4, RZ, UR5, RZ, 0x33, !PT ;  /* 0x00000005ff047c12 */ /* 0x000fe2000f8e33ff */
[----:B------:R-:W-:Y:S02]  /*4470*/  VOTEU.ANY UR7, UPT, PT ;  /* 0x0000000000077886 */ /* 0x000fe400038e0100 */
[----:B------:R-:W-:Y:S01]  /*4480*/  UFLO.U32 UR7, UR7 ;  /* 0x00000007000772bd */ /* 0x000fe200080e0000 */
[----:B------:R-:W3:Y:S01]  /*4490*/  REDUX UR5, R4 ;  /* 0x00000000040573c4 */ /* 0x000ee20000000000 */
[----:B------:R-:W-:-:S06]  /*44a0*/  IMAD.U32 R0, RZ, RZ, UR8 ;  /* 0x00000008ff007e24 */ /* 0x000fcc000f8e00ff */
[----:B------:R1:W-:Y:S01]  /*44b0*/  UTCATOMSWS.AND URZ, UR8 ;  /* 0x0000000800ff79e3 */ /* 0x0003e20008000000 */
[----:B------:R-:W4:Y:S01]  /*44c0*/  REDUX UR6, R0 ;  /* 0x00000000000673c4 */ /* 0x000f220000000000 */
[----:B--2---:R-:W-:Y:S01]  /*44d0*/  ISETP.EQ.U32.AND P0, PT, R2, UR7, PT ;  /* 0x0000000702007c0c */ /* 0x004fe2000bf02070 */
[----:B---3--:R-:W-:Y:S01]  /*44e0*/  IMAD.U32 R2, RZ, RZ, UR5 ;  /* 0x00000005ff027e24 */ /* 0x008fe2000f8e00ff */
[----:B----4-:R-:W-:-:S11]  /*44f0*/  MOV R3, UR6 ;  /* 0x0000000600037c02 */ /* 0x010fd60008000f00 */
[----:B------:R1:W-:Y:S04]  /*4500*/  @P0 ATOMS.AND RZ, [UR4+0x14], R3 ;  /* 0x00001403ffff098c */ /* 0x0003e8000a800004 */
[----:B------:R1:W-:Y:S01]  /*4510*/  @P0 ATOMS.AND RZ, [UR4+0x18], R2 ;  /* 0x00001802ffff098c */ /* 0x0003e2000a800004 */
[----:B------:R-:W-:Y:S05]  /*4520*/  BRA `(.L_x_87) ;  /* 0x0000000000147947 */ /* 0x000fea0003800000 */
.L_x_86:
[----:B------:R-:W-:Y:S02]  /*4530*/  MOV R2, 0x4550 ;  /* 0x0000455000027802 */ /* 0x000fe40000000f00 */
[----:B-1--45:R-:W-:Y:S05]  /*4540*/  CALL.REL.NOINC `($__internal_0_$__cuda_sm10x_tcgen05_guardrail_trap_col_being_dealloced_not_returned_by_alloc) ;  /* 0x0000005800907944 */ /* 0x032fea0003c00000 */
[----:B------:R-:W-:Y:S05]  /*4550*/  BRA `(.L_x_87) ;  /* 0x0000000000087947 */ /* 0x000fea0003800000 */
.L_x_85:
[----:B------:R-:W-:Y:S02]  /*4560*/  MOV R2, 0x4580 ;  /* 0x0000458000027802 */ /* 0x000fe40000000f00 */
[----:B-1--45:R-:W-:Y:S05]  /*4570*/  CALL.REL.NOINC `($__internal_2_$__cuda_sm10x_tcgen05_guardrail_trap_unallocated_columns_being_dealloced) ;  /* 0x00000058009c7944 */ /* 0x032fea0003c00000 */
.L_x_87:
[----:B------:R-:W-:Y:S01]  /*4580*/  NOP ;  /* 0x0000000000007918 */ /* 0x000fe20000000000 */
[----:B-1----:R-:W-:Y:S05]  /*4590*/  EXIT ;  /* 0x000000000000794d */ /* 0x002fea0003800000 */
.L_x_69:
[----:B------:R-:W-:-:S09]  /*45a0*/  UISETP.NE.OR UP2, UPT, UR8, 0x3, !UP2 ;  /* 0x000000030800788c */ /* 0x000fd2000d745670 */
[----:B------:R-:W-:Y:S05]  /*45b0*/  BRA.U UP2, `(.L_x_88) ;  /* 0x0000000d02407547 */ /* 0x000fea000b800000 */
[----:B------:R-:W1:Y:S01]  /*45c0*/  LDC R0, c[0x0][0xb30] ;  /* 0x0002cc00ff007b82 */ /* 0x000e620000000800 */
[----:B------:R-:W2:Y:S01]  /*45d0*/  LDCU.64 UR8, c[0x0][0x888] ;  /* 0x00011100ff0877ac */ /* 0x000ea20008000a00 */
[----:B------:R-:W-:Y:S02]  /*45e0*/  HFMA2 R29, -RZ, RZ, 0, 0 ;  /* 0x00000000ff1d7431 */ /* 0x000fe400000001ff */
[----:B------:R-:W-:Y:S01]  /*45f0*/  IMAD.MOV.U32 R31, RZ, RZ, 0x1 ;  /* 0x00000001ff1f7424 */ /* 0x000fe200078e00ff */
[----:B------:R-:W-:Y:S01]  /*4600*/  MOV R23, 0x2000 ;  /* 0x0000200000177802 */ /* 0x000fe20000000f00 */
[----:B------:R-:W4:Y:S01]  /*4610*/  LDCU.64 UR4, c[0x0][0x890] ;  /* 0x00011200ff0477ac */ /* 0x000f220008000a00 */
[----:B------:R-:W-:Y:S01]  /*4620*/  IMAD.MOV.U32 R30, RZ, RZ, RZ ;  /* 0x000000ffff1e7224 */ /* 0x000fe200078e00ff */
[----:B------:R-:W3:Y:S01]  /*4630*/  LDC R19, c[0x0][0x370] ;  /* 0x0000dc00ff137b82 */ /* 0x000ee20000000800 */
[----:B------:R-:W-:Y:S01]  /*4640*/  UMOV UR7, 0x400 ;  /* 0x0000040000077882 */ /* 0x000fe20000000000 */
[----:B------:R-:W-:-:S02]  /*4650*/  UPLOP3.LUT UP1, UPT, UPT, UPT, UPT, 0x40, 0x4 ;  /* 0x000000000004789c */ /* 0x000fc40003f2e870 */
[----:B------:R-:W-:-:S04]  /*4660*/  ULEA UR7, UR37, UR7, 0x18 ;  /* 0x0000000725077291 */ /* 0x000fc8000f8ec0ff */
[----:B------:R-:W3:Y:S01]  /*4670*/  LDC R2, c[0x0][0xb0c] ;  /* 0x0002c300ff027b82 */ /* 0x000ee20000000800 */
[----:B------:R-:W-:Y:S02]  /*4680*/  UIADD3 UR13, UPT, UPT, UR7, 0x188, URZ ;  /* 0x00000188070d7890 */ /* 0x000fe4000fffe0ff */
[----:B--2---:R-:W-:Y:S02]  /*4690*/  UISETP.NE.U32.AND UP2, UPT, UR8, URZ, UPT ;  /* 0x000000ff0800728c */ /* 0x004fe4000bf45070 */
[----:B------:R-:W-:Y:S02]  /*46a0*/  UIADD3 UR17, UPT, UPT, UR7, 0x180, URZ ;  /* 0x0000018007117890 */ /* 0x000fe4000fffe0ff */
[----:B----4-:R-:W-:Y:S01]  /*46b0*/  UISETP.NE.U32.AND UP3, UPT, UR4, URZ, UPT ;  /* 0x000000ff0400728c */ /* 0x010fe2000bf65070 */
[----:B------:R-:W2:Y:S01]  /*46c0*/  LDC R18, c[0x0][0xb20] ;  /* 0x0002c800ff127b82 */ /* 0x000ea20000000800 */
[----:B-1----:R-:W-:Y:S01]  /*46d0*/  ISETP.NE.AND P1, PT, R0, 0x1, PT ;  /* 0x000000010000780c */ /* 0x002fe20003f25270 */
[----:B------:R-:W-:-:S02]  /*46e0*/  UISETP.NE.AND.EX UP2, UPT, UR9, URZ, UPT, UP2 ;  /* 0x000000ff0900728c */ /* 0x000fc4000bf45320 */
[----:B------:R-:W-:Y:S02]  /*46f0*/  UPRMT UR13, UR37, 0x654, UR13 ;  /* 0x00000654250d7896 */ /* 0x000fe4000800000d */
[----:B------:R-:W-:Y:S02]  /*4700*/  UISETP.NE.AND.EX UP3, UPT, UR5, URZ, UPT, UP3 ;  /* 0x000000ff0500728c */ /* 0x000fe4000bf65330 */
[----:B------:R-:W1:Y:S08]  /*4710*/  LDC.64 R32, c[0x0][0x348] ;  /* 0x0000d200ff207b82 */ /* 0x000e700000000a00 */
[----:B------:R-:W4:Y:S08]  /*4720*/  LDC.64 R16, c[0x0][0xb10] ;  /* 0x0002c400ff107b82 */ /* 0x000f300000000a00 */
[----:B------:R-:W1:Y:S08]  /*4730*/  LDC.64 R6, c[0x0][0xb18] ;  /* 0x0002c600ff067b82 */ /* 0x000e700000000a00 */
[----:B------:R-:W1:Y:S08]  /*4740*/  LDC.64 R4, c[0x0][0xb28] ;  /* 0x0002ca00ff047b82 */ /* 0x000e700000000a00 */
[----:B--23--:R-:W1:Y:S02]  /*4750*/  LDC R22, c[0x0][0x374] ;  /* 0x0000dd00ff167b82 */ /* 0x00ce640000000800 */
.L_x_97:
[C---:B------:R-:W-:Y:S02]  /*4760*/  LEA R0, R30.reuse, UR7, 0x3 ;  /* 0x000000071e007c11 */ /* 0x040fe4000f8e18ff */
[----:B------:R-:W-:Y:S02]  /*4770*/  SHF.L.U32 R3, R29, 0x1f, RZ ;  /* 0x0000001f1d037819 */ /* 0x000fe400000006ff */
[----:B------:R-:W-:Y:S02]  /*4780*/  LEA R24, R30, UR7, 0x4 ;  /* 0x000000071e187c11 */ /* 0x000fe4000f8e20ff */
[----:B--2---:R-:W2:Y:S02]  /*4790*/  SYNCS.PHASECHK.TRANS64.TRYWAIT P0, [R0+URZ+0x1b0], R3 ;  /* 0x0001b003000075a7 */ /* 0x004ea400080011ff */
[----:B--2---:R-:W-:Y:S05]  /*47a0*/  @!P0 BRA `(.L_x_89) ;  /* 0x0000005400348947 */ /* 0x004fea0003800000 */
.L_x_194:
[----:B------:R-:W-:Y:S01]  /*47b0*/  ISETP.GE.AND P0, PT, R72, 0x1, PT ;  /* 0x000000014800780c */ /* 0x000fe20003f06270 */
[----:B------:R-:W3:Y:S01]  /*47c0*/  LDS.128 R24, [R24+0x240] ;  /* 0x0002400018187984 */ /* 0x000ee20000000c00 */
[----:B--2---:R-:W-:Y:S01]  /*47d0*/  VIADD R0, R0, 0x1c0 ;  /* 0x000001c000007836 */ /* 0x004fe20000000000 */
[----:B------:R-:W-:Y:S01]  /*47e0*/  @!PT LDS RZ, [RZ] ;  /* 0x00000000fffff984 */ /* 0x000fe20000000800 */
[----:B------:R-:W-:Y:S01]  /*47f0*/  @!PT LDS RZ, [RZ] ;  /* 0x00000000fffff984 */ /* 0x000fe20000000800 */
[----:B------:R-:W-:Y:S01]  /*4800*/  @!PT LDS RZ, [RZ] ;  /* 0x00000000fffff984 */ /* 0x000fe20000000800 */
[----:B------:R-:W-:Y:S01]  /*4810*/  @!PT LDS RZ, [RZ] ;  /* 0x00000000fffff984 */ /* 0x000fe20000000800 */
[----:B------:R2:W-:Y:S06]  /*4820*/  MEMBAR.ALL.CTA ;  /* 0x0000000000007992 */ /* 0x0005ec0000008000 */
[----:B--2---:R-:W2:Y:S01]  /*4830*/  FENCE.VIEW.ASYNC.S ;  /* 0x00000000000073c6 */ /* 0x004ea20000000000 */
[----:B------:R-:W-:Y:S04]  /*4840*/  PRMT R0, RZ, 0x654, R0 ;  /* 0x00000654ff007816 */ /* 0x000fe80000000000 */
[----:B--2---:R2:W-:Y:S01]  /*4850*/  SYNCS.ARRIVE.TRANS64.RED.A1T0 RZ, [R0+URZ], RZ ;  /* 0x000000ff00ff79a7 */ /* 0x0045e200081004ff */
[----:B---3--:R-:W-:Y:S11]  /*4860*/  LOP3.LUT P3, RZ, R26, 0x1, RZ, 0xc0, !PT ;  /* 0x000000011aff7812 */ /* 0x008ff6000786c0ff */
[----:B------:R-:W-:Y:S02]  /*4870*/  @!UPT UIADD3 URZ, UPT, UPT, URZ, URZ, URZ ;  /* 0x000000fffffff290 */ /* 0x000fe4000fffe0ff */
[----:B------:R-:W-:Y:S02]  /*4880*/  @P3 MOV R13, R24 ;  /* 0x00000018000d3202 */ /* 0x000fe40000000f00 */
[----:B------:R-:W-:Y:S01]  /*4890*/  @P3 LOP3.LUT R8, R25, 0xffff, RZ, 0xc0, !PT ;  /* 0x0000ffff19083812 */ /* 0x000fe200078ec0ff */
[----:B--2---:R-:W-:Y:S06]  /*48a0*/  @!P0 BRA `(.L_x_90) ;  /* 0x0000000000a48947 */ /* 0x004fec0003800000 */
[----:B-1----:R-:W-:Y:S01]  /*48b0*/  IMAD.HI.U32 R35, R22, R7, RZ ;  /* 0x0000000716237227 */ /* 0x002fe200078e00ff */
[----:B------:R-:W-:Y:S02]  /*48c0*/  ISETP.NE.AND P0, PT, R6, 0x1, PT ;  /* 0x000000010600780c */ /* 0x000fe40003f05270 */
[----:B------:R-:W-:Y:S01]  /*48d0*/  ISETP.NE.AND P2, PT, R72, 0x1, PT ;  /* 0x000000014800780c */ /* 0x000fe20003f45270 */
[----:B----4-:R-:W-:Y:S01]  /*48e0*/  IMAD.HI.U32 R34, R19, R16, RZ ;  /* 0x0000001013227227 */ /* 0x010fe200078e00ff */
[----:B------:R-:W-:Y:S02]  /*48f0*/  SHF.R.U32.HI R35, RZ, R18, R35 ;  /* 0x00000012ff237219 */ /* 0x000fe40000011623 */
[----:B------:R-:W-:Y:S01]  /*4900*/  ISETP.NE.AND P4, PT, R2, 0x1, PT ;  /* 0x000000010200780c */ /* 0x000fe20003f85270 */
[----:B------:R-:W-:Y:S01]  /*4910*/  IMAD.HI.U32 R36, R13, R16, RZ ;  /* 0x000000100d247227 */ /* 0x000fe200078e00ff */
[----:B------:R-:W-:Y:S02]  /*4920*/  SHF.R.U32.HI R34, RZ, R17, R34 ;  /* 0x00000011ff227219 */ /* 0x000fe40000011622 */
[----:B------:R-:W-:Y:S01]  /*4930*/  SEL R3, R22, R35, !P0 ;  /* 0x0000002316037207 */ /* 0x000fe20004000000 */
[C---:B------:R-:W-:Y:S01]  /*4940*/  IMAD.HI.U32 R35, R8.reuse, R7, RZ ;  /* 0x0000000708237227 */ /* 0x040fe200078e00ff */
[----:B------:R-:W-:Y:S02]  /*4950*/  SEL R11, R19, R34, !P4 ;  /* 0x00000022130b7207 */ /* 0x000fe40006000000 */
[----:B------:R-:W-:Y:S01]  /*4960*/  SHF.R.U32.HI R36, RZ, R17, R36 ;  /* 0x00000011ff247219 */ /* 0x000fe20000011624 */
[----:B------:R-:W-:Y:S01]  /*4970*/  IMAD.HI.U32 R38, R3, R4, RZ ;  /* 0x0000000403267227 */ /* 0x000fe200078e00ff */
[----:B------:R-:W-:Y:S03]  /*4980*/  SHF.R.U32.HI R35, RZ, R18, R35 ;  /* 0x00000012ff237219 */ /* 0x000fe60000011623 */
[----:B------:R-:W-:Y:S01]  /*4990*/  IMAD.HI.U32 R34, R11, R4, RZ ;  /* 0x000000040b227227 */ /* 0x000fe200078e00ff */
[----:B------:R-:W-:Y:S02]  /*49a0*/  @P2 SHF.R.U32.HI R3, RZ, R5, R38 ;  /* 0x00000005ff032219 */ /* 0x000fe40000011626 */
[----:B------:R-:W-:Y:S02]  /*49b0*/  SEL R9, R8, R35, !P0 ;  /* 0x0000002308097207 */ /* 0x000fe40004000000 */
[----:B------:R-:W-:Y:S01]  /*49c0*/  @P2 SHF.R.U32.HI R11, RZ, R5, R34 ;  /* 0x00000005ff0b2219 */ /* 0x000fe20000011622 */
[C---:B------:R-:W-:Y:S01]  /*49d0*/  IMAD R10, R72.reuse, R3, RZ ;  /* 0x00000003480a7224 */ /* 0x040fe200078e02ff */
[----:B------:R-:W-:Y:S01]  /*49e0*/  SEL R3, R13, R36, !P4 ;  /* 0x000000240d037207 */ /* 0x000fe20006000000 */
[C---:B------:R-:W-:Y:S03]  /*49f0*/  IMAD.HI.U32 R14, R9.reuse, R4, RZ ;  /* 0x00000004090e7227 */ /* 0x040fe600078e00ff */
[----:B------:R-:W-:Y:S01]  /*4a00*/  ISETP.GE.AND P0, PT, R9, R10, PT ;  /* 0x0000000a0900720c */ /* 0x000fe20003f06270 */
[C---:B------:R-:W-:Y:S01]  /*4a10*/  IMAD R12, R72.reuse, R11, RZ ;  /* 0x0000000b480c7224 */ /* 0x040fe200078e02ff */
[-C--:B------:R-:W-:Y:S04]  /*4a20*/  SHF.R.U32.HI R14, RZ, R5.reuse, R14 ;  /* 0x00000005ff0e7219 */ /* 0x080fe8000001160e */
[----:B------:R-:W-:Y:S02]  /*4a30*/  ISETP.GE.OR P0, PT, R3, R12, P0 ;  /* 0x0000000c0300720c */ /* 0x000fe40000706670 */
[----:B------:R-:W-:Y:S05]  /*4a40*/  SEL R15, R9, R14, !P2 ;  /* 0x0000000e090f7207 */ /* 0x000fea0005000000 */
[----:B------:R-:W-:Y:S04]  /*4a50*/  IMAD.MOV R14, RZ, RZ, -R15 ;  /* 0x000000ffff0e7224 */ /* 0x000fe800078e0a0f */
[----:B------:R-:W-:Y:S02]  /*4a60*/  IMAD R14, R72, R14, R9 ;  /* 0x0000000e480e7224 */ /* 0x000fe400078e0209 */
[C---:B------:R-:W-:Y:S05]  /*4a70*/  @!P0 IMAD.HI.U32 R10, R3.reuse, R4, RZ ;  /* 0x00000004030a8227 */ /* 0x040fea00078e00ff */
[----:B------:R-:W-:Y:S04]  /*4a80*/  @!P0 SHF.R.U32.HI R10, RZ, R5, R10 ;  /* 0x00000005ff0a8219 */ /* 0x000fe8000001160a */
[----:B------:R-:W-:Y:S01]  /*4a90*/  @!P0 SEL R0, R3, R10, !P2 ;  /* 0x0000000a03008207 */ /* 0x000fe20005000000 */
[----:B------:R-:W-:Y:S03]  /*4aa0*/  IMAD.MOV R10, RZ, RZ, -R3 ;  /* 0x000000ffff0a7224 */ /* 0x000fe600078e0a03 */
[----:B------:R-:W-:Y:S01]  /*4ab0*/  @!P0 IADD3 R15, PT, PT, R15, -R0, RZ ;  /* 0x800000000f0f8210 */ /* 0x000fe20007ffe0ff */
[----:B------:R-:W-:Y:S01]  /*4ac0*/  @!P0 IMAD R0, R11, R14, R0 ;  /* 0x0000000e0b008224 */ /* 0x000fe200078e0200 */
[----:B------:R-:W-:Y:S01]  /*4ad0*/  IADD3 R11, PT, PT, -R9, RZ, RZ ;  /* 0x000000ff090b7210 */ /* 0x000fe20007ffe1ff */
[----:B------:R-:W-:Y:S02]  /*4ae0*/  IMAD R13, R2, R10, R13 ;  /* 0x0000000a020d7224 */ /* 0x000fe400078e020d */
[----:B------:R-:W-:Y:S02]  /*4af0*/  @!P0 IMAD R9, R15, R72, R3 ;  /* 0x000000480f098224 */ /* 0x000fe400078e0203 */
[----:B------:R-:W-:Y:S02]  /*4b00*/  @!P0 IMAD.MOV.U32 R3, RZ, RZ, R0 ;  /* 0x000000ffff038224 */ /* 0x000fe400078e0000 */
[----:B------:R-:W-:Y:S02]  /*4b10*/  IMAD R8, R6, R11, R8 ;  /* 0x0000000b06087224 */ /* 0x000fe400078e0208 */
[----:B------:R-:W-:Y:S02]  /*4b20*/  IMAD R13, R3, R2, R13 ;  /* 0x00000002030d7224 */ /* 0x000fe400078e020d */
[----:B------:R-:W-:Y:S02]  /*4b30*/  IMAD R8, R9, R6, R8 ;  /* 0x0000000609087224 */ /* 0x000fe400078e0208 */
.L_x_90:
[----:B------:R-:W-:Y:S05]  /*4b40*/  BRA.U UP1, `(.L_x_91) ;  /* 0x0000000101107547 */ /* 0x000fea000b800000 */
[----:B------:R-:W-:Y:S04]  /*4b50*/  MOV R0, UR6 ;  /* 0x0000000600007c02 */ /* 0x000fe80008000f00 */
[----:B------:R-:W-:Y:S04]  /*4b60*/  SHF.L.U32 R3, R0, 0x1f, RZ ;  /* 0x0000001f00037819 */ /* 0x000fe800000006ff */
[----:B------:R-:W2:Y:S02]  /*4b70*/  SYNCS.PHASECHK.TRANS64.TRYWAIT P0, [UR7+0x1a8], R3 ;  /* 0x0001a803ff0075a7 */ /* 0x000ea40008001107 */
[----:B--2---:R-:W-:Y:S05]  /*4b80*/  @!P0 BRA `(.L_x_92) ;  /* 0x0000005000508947 */ /* 0x004fea0003800000 */
.L_x_91:
[----:B------:R-:W-:Y:S02]  /*4b90*/  R2UR UR19, R21 ;  /* 0x00000000151372ca */ /* 0x000fe400000e0000 */
[----:B------:R-:W-:Y:S02]  /*4ba0*/  R2UR UR18, R20 ;  /* 0x00000000141272ca */ /* 0x000fe400000e0000 */
[----:B------:R-:W-:Y:S02]  /*4bb0*/  ISETP.NE.U32.AND P2, PT, RZ, UR4, PT ;  /* 0x00000004ff007c0c */ /* 0x000fe4000bf45070 */
[----:B------:R-:W-:Y:S02]  /*4bc0*/  SHF.L.U32 R12, R31, 0x1f, RZ ;  /* 0x0000001f1f0c7819 */ /* 0x000fe400000006ff */
[----:B------:R-:W-:Y:S05]  /*4bd0*/  ISETP.NE.AND.EX P2, PT, RZ, UR5, PT, P2 ;  /* 0x00000005ff007c0c */ /* 0x000fea000bf45320 */
[----:B------:R-:W-:Y:S02]  /*4be0*/  USHF.L.U32 UR19, UR19, 0x7, URZ ;  /* 0x0000000713137899 */ /* 0x000fe400080006ff */
[----:B------:R-:W-:Y:S01]  /*4bf0*/  USHF.L.U32 UR18, UR18, 0x7, URZ ;  /* 0x0000000712127899 */ /* 0x000fe200080006ff */
[----:B------:R-:W-:Y:S11]  /*4c00*/  BRA.U !UP3, `(.L_x_93) ;  /* 0x000000010b347547 */ /* 0x000ff6000b800000 */
[----:B------:R-:W-:Y:S01]  /*4c10*/  UPLOP3.LUT UP0, UPT, UPT, UPT, UP2, 0x80, 0x8 ;  /* 0x000000000008789c */ /* 0x000fe20003f0f020 */
[----:B--2---:R-:W-:Y:S02]  /*4c20*/  HFMA2 R0, -RZ, RZ, 0, 5.9604644775390625e-08 ;  /* 0x00000001ff007431 */ /* 0x004fe400000001ff */
[----:B------:R-:W-:Y:S03]  /*4c30*/  IMAD.MOV.U32 R171, RZ, RZ, 0x1 ;  /* 0x00000001ffab7424 */ /* 0x000fe600078e00ff */
[----:B------:R-:W-:Y:S05]  /*4c40*/  PLOP3.LUT P0, PT, PT, PT, UP0, 0x80, 0x8 ;  /* 0x000000000008781c */ /* 0x000fea0003f0f008 */
[----:B------:R-:W2:Y:S01]  /*4c50*/  @UP0 LDCU.64 UR10, c[0x0][0x888] ;  /* 0x00011100ff0a07ac */ /* 0x000ea20008000a00 */
[----:B------:R-:W-:Y:S07]  /*4c60*/  @UP0 UIMAD UR8, UR36, UR4, URZ ;  /* 0x00000004240802a4 */ /* 0x000fee000f8e02ff */
[----:B------:R-:W-:Y:S01]  /*4c70*/  @!P0 PRMT R171, R0, 0x7610, R171 ;  /* 0x0000761000ab8816 */ /* 0x000fe200000000ab */
[----:B--2---:R-:W-:Y:S03]  /*4c80*/  @UP0 UIMAD.WIDE UR10, UR8, 0x4, UR10 ;  /* 0x00000004080a08a5 */ /* 0x004fe6000f8e020a */
[----:B------:R-:W2:Y:S03]  /*4c90*/  @!UP0 LDCU UR8, c[0x0][0x880] ;  /* 0x00011000ff0887ac */ /* 0x000ea60008000800 */
[----:B------:R-:W-:Y:S01]  /*4ca0*/  IMAD.U32 R10, RZ, RZ, UR10 ;  /* 0x0000000aff0a7e24 */ /* 0x000fe2000f8e00ff */
[----:B------:R-:W-:Y:S05]  /*4cb0*/  MOV R11, UR11 ;  /* 0x0000000b000b7c02 */ /* 0x000fea0008000f00 */
[----:B-----5:R3:W5:Y:S02]  /*4cc0*/  @P0 LDG.E R81, desc[UR46][R10.64] ;  /* 0x0000002e0a510981 */ /* 0x020764000c1e1900 */
[----:B--23--:R-:W-:Y:S07]  /*4cd0*/  @!P0 IMAD.U32 R81, RZ, RZ, UR8 ;  /* 0x00000008ff518e24 */ /* 0x00cfee000f8e00ff */
.L_x_93:
[----:B-----5:R-:W-:Y:S01]  /*4ce0*/  @!P2 FSETP.EQ.AND P0, PT, R81, RZ, PT ;  /* 0x000000ff5100a20b */ /* 0x020fe20003f02000 */
[----:B------:R-:W-:Y:S01]  /*4cf0*/  @!UPT UIADD3 URZ, UPT, UPT, URZ, URZ, URZ ;  /* 0x000000fffffff290 */ /* 0x000fe2000fffe0ff */
[----:B------:R-:W-:Y:S11]  /*4d00*/  @!P2 BRA `(.L_x_94) ;  /* 0x000000000014a947 */ /* 0x000ff60003800000 */
[----:B------:R-:W-:Y:S02]  /*4d10*/  LOP3.LUT P2, RZ, R171, 0xff, RZ, 0xc0, !PT ;  /* 0x000000ffabff7812 */ /* 0x000fe4000784c0ff */
[----:B------:R-:W-:Y:S04]  /*4d20*/  PLOP3.LUT P0, PT, PT, PT, UP0, 0x80, 0x8 ;  /* 0x000000000008781c */ /* 0x000fe80003f0f008 */
[----:B------:R-:W-:Y:S07]  /*4d30*/  PLOP3.LUT P0, PT, P0, PT, PT, 0x8, 0x80 ;  /* 0x000000000080781c */ /* 0x000fee000070e170 */
[----:B------:R-:W-:Y:S11]  /*4d40*/  @P2 FSETP.EQ.AND P0, PT, R81, RZ, PT ;  /* 0x000000ff5100220b */ /* 0x000ff60003f02000 */
[----:B------:R-:W-:Y:S02]  /*4d50*/  @!UPT UIADD3 URZ, UPT, UPT, URZ, URZ, URZ ;  /* 0x000000fffffff290 */ /* 0x000fe4000fffe0ff */
.L_x_94:
[----:B------:R-:W3:Y:S01]  /*4d60*/  SYNCS.PHASECHK.TRANS64.TRYWAIT P2, [UR7+0x190], R12 ;  /* 0x0001900cff0075a7 */ /* 0x000ee20008041107 */
[----:B------:R-:W-:Y:S04]  /*4d70*/  ELECT P4, URZ, PT ;  /* 0x0000000000ff782f */ /* 0x000fe80003880000 */
[----:B------:R-:W-:Y:S11]  /*4d80*/  PLOP3.LUT P4, PT, P0, P4, PT, 0xf2, 0x2f ;  /* 0x00000000002f781c */ /* 0x000ff60000789e72 */
[----:B------:R-:W-:Y:S02]  /*4d90*/  @!UPT UIADD3 URZ, UPT, UPT, URZ, URZ, URZ ;  /* 0x000000fffffff290 */ /* 0x000fe4000fffe0ff */
[----:B-1----:R-:W-:Y:S05]  /*4da0*/  @!P4 IADD3 R21, P0, PT, R32, 0x580, RZ ;  /* 0x000005802015c810 */ /* 0x002fea0007f1e0ff */
[----:B------:R-:W-:Y:S01]  /*4db0*/  @!P4 IMAD.X R20, RZ, RZ, R33, P0 ;  /* 0x000000ffff14c224 */ /* 0x000fe200000e0621 */
[----:B---3--:R-:W-:Y:S07]  /*4dc0*/  @!P2 BRA `(.L_x_95) ;  /* 0x0000004c00d8a947 */ /* 0x008fee0003800000 */
.L_x_197:
[----:B------:R-:W3:Y:S01]  /*4dd0*/  LDC.64 R14, c[0x0][0xb10] ;  /* 0x0002c400ff0e7b82 */ /* 0x000ee20000000a00 */
[----:B------:R-:W-:Y:S01]  /*4de0*/  @!P4 R2UR UR8, R20 ;  /* 0x000000001408c2ca */ /* 0x000fe200000e0000 */
[----:B------:R-:W-:Y:S01]  /*4df0*/  VOTEU.ALL UP1, P4 ;  /* 0x0000000000ff7886 */ /* 0x000fe20002020000 */
[----:B------:R-:W-:Y:S01]  /*4e00*/  @!P4 R2UR UR9, R21 ;  /* 0x000000001509c2ca */ /* 0x000fe200000e0000 */
[----:B------:R-:W-:Y:S01]  /*4e10*/  UMOV UR10, 0x0 ;  /* 0x00000000000a7882 */ /* 0x000fe20000000000 */
[----:B------:R-:W-:Y:S03]  /*4e20*/  UMOV UR11, 0x10000000 ;  /* 0x10000000000b7882 */ /* 0x000fe60000000000 */
[----:B------:R-:W5:Y:S01]  /*4e30*/  LDC.64 R10, c[0x0][0xb18] ;  /* 0x0002c600ff0a7b82 */ /* 0x000f620000000a00 */
[----:B------:R-:W-:Y:S01]  /*4e40*/  @!UP1 UIADD3 UR16, UPT, UPT, UR7, 0x400, URZ ;  /* 0x0000040007109890 */ /* 0x000fe2000fffe0ff */
[----:B------:R-:W-:Y:S01]  /*4e50*/  @P3 SHF.R.U32.HI R28, RZ, 0x10, R25 ;  /* 0x00000010ff1c3819 */ /* 0x000fe20000011619 */
[----:B------:R-:W-:Y:S01]  /*4e60*/  VOTEU.ALL UP1, P4 ;  /* 0x0000000000ff7886 */ /* 0x000fe20002020000 */
[----:B------:R-:W-:Y:S01]  /*4e70*/  UMOV UR20, UR36 ;  /* 0x0000002400147c82 */ /* 0x000fe20008000000 */
[----:B------:R-:W-:Y:S03]  /*4e80*/  VIADD R30, R30, 0x1 ;  /* 0x000000011e1e7836 */ /* 0x000fe60000000000 */
[----:B--2---:R-:W2:Y:S01]  /*4e90*/  @!P1 LDC R0, c[0x0][0xb20] ;  /* 0x0002c800ff009b82 */ /* 0x004ea20000000800 */
[----:B------:R-:W-:Y:S01]  /*4ea0*/  IMAD.U32 R21, RZ, RZ, UR8 ;  /* 0x00000008ff157e24 */ /* 0x000fe2000f8e00ff */
[----:B------:R-:W-:Y:S06]  /*4eb0*/  UPRMT UR8, UR37, 0x654, UR17 ;  /* 0x0000065425087896 */ /* 0x000fec0008000011 */
[----:B-1----:R-:W1:Y:S01]  /*4ec0*/  @!P1 LDC R3, c[0x0][0xb0c] ;  /* 0x0002c300ff039b82 */ /* 0x002e620000000800 */
[----:B------:R-:W-:Y:S01]  /*4ed0*/  IMAD.U32 R20, RZ, RZ, UR9 ;  /* 0x00000009ff147e24 */ /* 0x000fe2000f8e00ff */
[----:B------:R-:W-:Y:S04]  /*4ee0*/  @!P4 R2UR UR15, R21 ;  /* 0x00000000150fc2ca */ /* 0x000fe800000e0000 */
[----:B------:R-:W-:Y:S01]  /*4ef0*/  @!P4 R2UR UR14, R20 ;  /* 0x00000000140ec2ca */ /* 0x000fe200000e0000 */
[----:B------:R-:W-:Y:S11]  /*4f00*/  @!P4 IMAD.MOV.U32 R20, RZ, RZ, 0x2000 ;  /* 0x00002000ff14c424 */ /* 0x000ff600078e00ff */
[----:B------:R-:W-:Y:S01]  /*4f10*/  @!UPT UIADD3 URZ, UPT, UPT, URZ, URZ, URZ ;  /* 0x000000fffffff290 */ /* 0x000fe2000fffe0ff */
[----:B------:R1:W-:Y:S01]  /*4f20*/  @!UP1 UTMALDG.3D [UR16], [UR14], desc[UR10] ;  /* 0x00000a100e0095b4 */ /* 0x0003e20008011000 */
[----:B------:R1:W-:Y:S02]  /*4f30*/  @!P4 SYNCS.ARRIVE.TRANS64.RED.A0TR RZ, [UR7+0x180], R20 ;  /* 0x00018014ffffc9a7 */ /* 0x0003e40008300407 */
[----:B-1----:R-:W-:Y:S01]  /*4f40*/  @!P1 ISETP.NE.AND P2, PT, R3, 0x1, PT ;  /* 0x000000010300980c */ /* 0x002fe20003f45270 */
[C---:B---3--:R-:W-:Y:S01]  /*4f50*/  @!P1 IMAD.HI.U32 R14, R13.reuse, R14, RZ ;  /* 0x0000000e0d0e9227 */ /* 0x048fe200078e00ff */
[----:B-----5:R-:W-:Y:S03]  /*4f60*/  @!P1 ISETP.NE.AND P0, PT, R10, 0x1, PT ;  /* 0x000000010a00980c */ /* 0x020fe60003f05270 */
[C---:B------:R-:W-:Y:S01]  /*4f70*/  @!P1 IMAD.HI.U32 R11, R8.reuse, R11, RZ ;  /* 0x0000000b080b9227 */ /* 0x040fe200078e00ff */
[----:B------:R-:W-:Y:S04]  /*4f80*/  @!P1 SHF.R.U32.HI R14, RZ, R15, R14 ;  /* 0x0000000fff0e9219 */ /* 0x000fe8000001160e */
[----:B--2---:R-:W-:Y:S01]  /*4f90*/  @!P1 SHF.R.U32.HI R9, RZ, R0, R11 ;  /* 0x00000000ff099219 */ /* 0x004fe2000001160b */
[----:B------:R-:W-:Y:S01]  /*4fa0*/  SYNCS.ARRIVE.TRANS64.RED.A1T0 RZ, [UR8], RZ ;  /* 0x000000ffffff79a7 */ /* 0x000fe20008100408 */
[----:B------:R-:W-:Y:S02]  /*4fb0*/  @!P1 SEL R14, R13, R14, !P2 ;  /* 0x0000000e0d0e9207 */ /* 0x000fe40005000000 */
[----:B------:R-:W-:Y:S01]  /*4fc0*/  @!P1 SEL R9, R8, R9, !P0 ;  /* 0x0000000908099207 */ /* 0x000fe20004000000 */
[----:B------:R-:W1:Y:S04]  /*4fd0*/  SYNCS.PHASECHK.TRANS64.TRYWAIT P5, [UR7+0x198], R12 ;  /* 0x0001980cff0075a7 */ /* 0x000e6800080a1107 */
[----:B------:R-:W-:Y:S02]  /*4fe0*/  @!P1 IMAD.IADD R0, R9, 0x1, -R14 ;  /* 0x0000000109009824 */ /* 0x000fe400078e0a0e */
[----:B------:R-:W-:Y:S02]  /*4ff0*/  @!P1 IMAD.IADD R9, R14, 0x1, -R9 ;  /* 0x000000010e099824 */ /* 0x000fe400078e0a09 */
[----:B------:R-:W-:Y:S02]  /*5000*/  @!P1 IMAD R13, R0, R3, R13 ;  /* 0x00000003000d9224 */ /* 0x000fe400078e020d */
[----:B------:R-:W-:Y:S01]  /*5010*/  @!P1 IMAD R8, R9, R10, R8 ;  /* 0x0000000a09089224 */ /* 0x000fe200078e0208 */
[----:B-1----:R-:W-:Y:S06]  /*5020*/  @!P5 BRA `(.L_x_96) ;  /* 0x0000004c0058d947 */ /* 0x002fec0003800000 */
.L_x_199:
[----:B-1----:R-:W-:Y:S01]  /*5030*/  @!P4 IADD3 R3, P0, PT, R32, 0x580, RZ ;  /* 0x000005802003c810 */ /* 0x002fe20007f1e0ff */
[----:B------:R-:W-:Y:S01]  /*5040*/  VOTEU.ALL UP1, P4 ;  /* 0x0000000000ff7886 */ /* 0x000fe20002020000 */
[----:B------:R-:W-:Y:S01]  /*5050*/  UMOV UR20, 0x0 ;  /* 0x0000000000147882 */ /* 0x000fe20000000000 */
[----:B------:R-:W-:Y:S01]  /*5060*/  UMOV UR21, 0x10000000 ;  /* 0x1000000000157882 */ /* 0x000fe20000000000 */
[----:B------:R-:W-:Y:S01]  /*5070*/  @!P4 R2UR UR9, R3 ;  /* 0x000000000309c2ca */ /* 0x000fe200000e0000 */
[----:B------:R-:W-:Y:S01]  /*5080*/  @!P4 IMAD.X R0, RZ, RZ, R33, P0 ;  /* 0x000000ffff00c224 */ /* 0x000fe200000e0621 */
[----:B------:R-:W-:Y:S01]  /*5090*/  @!UP1 UIADD3 UR10, UPT, UPT, UR18, 0x40, URZ ;  /* 0x00000040120a9890 */ /* 0x000fe2000fffe0ff */
[----:B------:R-:W-:Y:S01]  /*50a0*/  ISETP.NE.AND P0, PT, R30, 0x2, PT ;  /* 0x000000021e00780c */ /* 0x000fe20003f05270 */
[----:B------:R-:W-:Y:S01]  /*50b0*/  UMOV UR11, UR19 ;  /* 0x00000013000b7c82 */ /* 0x000fe20008000000 */
[----:B------:R-:W-:Y:S01]  /*50c0*/  UMOV UR12, UR36 ;  /* 0x00000024000c7c82 */ /* 0x000fe20008000000 */
[----:B------:R-:W-:Y:S01]  /*50d0*/  @!P4 R2UR UR8, R0 ;  /* 0x000000000008c2ca */ /* 0x000fe200000e0000 */
[----:B------:R-:W-:Y:S01]  /*50e0*/  IMAD.IADD R20, R8, 0x1, R147 ;  /* 0x0000000108147824 */ /* 0x000fe200078e0293 */
[----:B------:R-:W-:Y:S01]  /*50f0*/  @P3 R2UR UR36, R28 ;  /* 0x000000001c2432ca */ /* 0x000fe200000e0000 */
[----:B------:R-:W-:Y:S01]  /*5100*/  IMAD.IADD R21, R13, 0x1, R170 ;  /* 0x000000010d157824 */ /* 0x000fe200078e02aa */
[----:B------:R-:W-:Y:S02]  /*5110*/  SEL R0, RZ, 0x1, P0 ;  /* 0x00000001ff007807 */ /* 0x000fe40000000000 */
[----:B------:R-:W-:Y:S01]  /*5120*/  LOP3.LUT R31, R31, 0x1, RZ, 0x3c, !PT ;  /* 0x000000011f1f7812 */ /* 0x000fe200078e3cff */
[----:B------:R-:W-:Y:S01]  /*5130*/  IMAD.U32 R10, RZ, RZ, UR9 ;  /* 0x00000009ff0a7e24 */ /* 0x000fe2000f8e00ff */
[----:B------:R-:W-:Y:S01]  /*5140*/  @!UP1 UIADD3 UR9, UPT, UPT, UR7, 0x188, URZ ;  /* 0x0000018807099890 */ /* 0x000fe2000fffe0ff */
[----:B------:R-:W-:Y:S02]  /*5150*/  LOP3.LUT R29, R29, R0, RZ, 0x3c, !PT ;  /* 0x000000001d1d7212 */ /* 0x000fe400078e3cff */
[----:B------:R-:W-:Y:S02]  /*5160*/  SEL R30, R30, RZ, P0 ;  /* 0x000000ff1e1e7207 */ /* 0x000fe40000000000 */
[----:B------:R-:W-:Y:S01]  /*5170*/  IMAD.U32 R11, RZ, RZ, UR8 ;  /* 0x00000008ff0b7e24 */ /* 0x000fe2000f8e00ff */
[----:B------:R-:W-:Y:S01]  /*5180*/  @!P4 R2UR UR14, R10 ;  /* 0x000000000a0ec2ca */ /* 0x000fe200000e0000 */
[----:B------:R-:W-:Y:S01]  /*5190*/  @!UP1 UIADD3 UR8, UPT, UPT, UR7, 0x2400, URZ ;  /* 0x0000240007089890 */ /* 0x000fe2000fffe0ff */
[----:B------:R-:W-:Y:S02]  /*51a0*/  VOTEU.ALL UP1, P4 ;  /* 0x0000000000ff7886 */ /* 0x000fe40002020000 */
[----:B------:R-:W-:Y:S11]  /*51b0*/  @!P4 R2UR UR15, R11 ;  /* 0x000000000b0fc2ca */ /* 0x000ff600000e0000 */
[----:B------:R-:W-:Y:S02]  /*51c0*/  @!UPT UIADD3 URZ, UPT, UPT, URZ, URZ, URZ ;  /* 0x000000fffffff290 */ /* 0x000fe4000fffe0ff */
[----:B------:R2:W-:Y:S01]  /*51d0*/  @!UP1 UTMALDG.3D [UR8], [UR14], desc[UR20] ;  /* 0x000014080e0095b4 */ /* 0x0005e20008011000 */
[----:B------:R2:W-:Y:S01]  /*51e0*/  @!P4 SYNCS.ARRIVE.TRANS64.RED.A0TR RZ, [UR7+0x188], R23 ;  /* 0x00018817ffffc9a7 */ /* 0x0005e20008300407 */
[----:B------:R-:W-:Y:S01]  /*51f0*/  UPLOP3.LUT UP1, UPT, UPT, UPT, UPT, 0x80, 0x8 ;  /* 0x000000000008789c */ /* 0x000fe20003f2f070 */
[----:B------:R-:W-:Y:S01]  /*5200*/  SYNCS.ARRIVE.TRANS64.RED.A1T0 RZ, [UR13], RZ ;  /* 0x000000ffffff79a7 */ /* 0x000fe2000810040d */
[----:B------:R-:W-:Y:S09]  /*5210*/  @P3 BRA `(.L_x_97) ;  /* 0xfffffff400503947 */ /* 0x000ff2000383ffff */
[----:B------:R-:W-:-:S04]  /*5220*/  SHF.L.U32 R3, R31, 0x1f, RZ ;  /* 0x0000001f1f037819 */ /* 0x000fc800000006ff */
[----:B------:R-:W1:Y:S02]  /*5230*/  SYNCS.PHASECHK.TRANS64.TRYWAIT P0, [UR7+0x190], R3 ;  /* 0x00019003ff0075a7 */ /* 0x000e640008001107 */
[----:B-1----:R-:W-:Y:S05]  /*5240*/  @!P0 BRA `(.L_x_98) ;  /* 0x0000004800e88947 */ /* 0x002fea0003800000 */
.L_x_201:
[----:B-1----:R-:W-:-:S07]  /*5250*/  MOV R0, UR7 ;  /* 0x0000000700007c02 */ /* 0x002fce0008000f00 */
.L_x_99:
[----:B-1----:R-:W-:-:S04]  /*5260*/  SHF.L.U32 R3, R31, 0x1f, RZ ;  /* 0x0000001f1f037819 */ /* 0x002fc800000006ff */
[----:B------:R1:W3:Y:S03]  /*5270*/  SYNCS.PHASECHK.TRANS64.TRYWAIT P0, [R0+URZ+0x198], R3 ;  /* 0x00019803000075a7 */ /* 0x0002e600080011ff */
[----:B---3--:R-:W-:Y:S05]  /*5280*/  @!P0 NANOSLEEP.SYNCS 0x989680 ;  /* 0x009896800000895d */ /* 0x008fea0003900000 */
[----:B------:R-:W3:Y:S02]  /*5290*/  @!P0 SYNCS.PHASECHK.TRANS64 P0, [R0+URZ+0x198], R3 ;  /* 0x00019803000085a7 */ /* 0x000ee400080010ff */
[----:B--23--:R-:W-:Y:S05]  /*52a0*/  @P0 EXIT ;  /* 0x000000000000094d */ /* 0x00cfea0003800000 */
[----:B------:R-:W-:Y:S05]  /*52b0*/  BRA `(.L_x_99) ;  /* 0xfffffffc00e87947 */ /* 0x000fea000383ffff */
.L_x_88:
[----:B------:R-:W-:-:S06]  /*52c0*/  UISETP.GE.AND UP1, UPT, UR8, 0x4, UPT ;  /* 0x000000040800788c */ /* 0x000fcc000bf26270 */
[----:B------:R-:W-:-:S13]  /*52d0*/  PLOP3.LUT P0, PT, PT, PT, UP1, 0x80, 0x8 ;  /* 0x000000000008781c */ /* 0x000fda0003f0f018 */
[----:B------:R-:W-:Y:S05]  /*52e0*/  @!P0 EXIT ;  /* 0x000000000000894d */ /* 0x000fea0003800000 */
[----:B------:R-:W-:Y:S01]  /*52f0*/  BAR.SYNC.DEFER_BLOCKING 0x6, 0xa0 ;  /* 0x0182800000007b1d */ /* 0x000fe20000010000 */
[C---:B------:R-:W-:Y:S01]  /*5300*/  IMAD.SHL.U32 R3, R189.reuse, 0x40, RZ ;  /* 0x00000040bd037824 */ /* 0x040fe200078e00ff */
[C---:B------:R-:W-:Y:S01]  /*5310*/  LOP3.LUT R193, R189.reuse, 0x60, RZ, 0xc0, !PT ;  /* 0x00000060bdc17812 */ /* 0x040fe200078ec0ff */
[C---:B------:R-:W-:Y:S01]  /*5320*/  IMAD.SHL.U32 R172, R189.reuse, 0x8, RZ ;  /* 0x00000008bdac7824 */ /* 0x040fe200078e00ff */
[C---:B------:R-:W-:Y:S01]  /*5330*/  LOP3.LUT R191, R189.reuse, 0x2, RZ, 0xc0, !PT ;  /* 0x00000002bdbf7812 */ /* 0x040fe200078ec0ff */
[----:B------:R-:W-:Y:S01]  /*5340*/  IMAD.U32 R79, R189, 0x10000, RZ ;  /* 0x00010000bd4f7824 */ /* 0x000fe200078e00ff */
[----:B------:R-:W-:Y:S02]  /*5350*/  UMOV UR49, 0x400 ;  /* 0x0000040000317882 */ /* 0x000fe40000000000 */
[----:B------:R-:W1:Y:S01]  /*5360*/  LDC R177, c[0x0][0x370] ;  /* 0x0000dc00ffb17b82 */ /* 0x000e620000000800 */
[----:B------:R-:W-:Y:S01]  /*5370*/  ULEA UR49, UR37, UR49, 0x18 ;  /* 0x0000003125317291 */ /* 0x000fe2000f8ec0ff */
[----:B------:R-:W-:Y:S01]  /*5380*/  LOP3.LUT R5, R3, 0x180, RZ, 0xc0, !PT ;  /* 0x0000018003057812 */ /* 0x000fe200078ec0ff */
[----:B------:R-:W-:Y:S01]  /*5390*/  HFMA2 R195, -RZ, RZ, 0, 0 ;  /* 0x00000000ffc37431 */ /* 0x000fe200000001ff */
[----:B------:R-:W-:Y:S01]  /*53a0*/  LOP3.LUT R79, R79, 0x600000, RZ, 0xc0, !PT ;  /* 0x006000004f4f7812 */ /* 0x000fe200078ec0ff */
[----:B------:R-:W-:Y:S01]  /*53b0*/  UIADD3 UR4, UPT, UPT, UR49, 0x4400, URZ ;  /* 0x0000440031047890 */ /* 0x000fe2000fffe0ff */
[----:B------:R-:W-:Y:S01]  /*53c0*/  LOP3.LUT R172, R5, 0x30, R172, 0xf8, !PT ;  /* 0x0000003005ac7812 */ /* 0x000fe200078ef8ac */
[----:B------:R-:W-:Y:S01]  /*53d0*/  IMAD.MOV.U32 R76, RZ, RZ, RZ ;  /* 0x000000ffff4c7224 */ /* 0x000fe200078e00ff */
[----:B------:R-:W2:Y:S01]  /*53e0*/  LDC R74, c[0x0][0xb0c] ;  /* 0x0002c300ff4a7b82 */ /* 0x000ea20000000800 */
[----:B------:R-:W-:-:S02]  /*53f0*/  LOP3.LUT R189, R189, 0x4, RZ, 0xc0, !PT ;  /* 0x00000004bdbd7812 */ /* 0x000fc400078ec0ff */
[----:B------:R-:W-:Y:S02]  /*5400*/  CS2R R182, SRZ ;  /* 0x0000000000b67805 */ /* 0x000fe4000001ff00 */
[----:B------:R-:W-:Y:S02]  /*5410*/  LOP3.LUT R172, R172, 0x1e40, R3, 0xf8, !PT ;  /* 0x00001e40acac7812 */ /* 0x000fe400078ef803 */
[----:B------:R-:W-:Y:S02]  /*5420*/  CS2R R180, SRZ ;  /* 0x0000000000b47805 */ /* 0x000fe4000001ff00 */
[----:B------:R-:W-:Y:S01]  /*5430*/  IADD3 R188, PT, PT, -R189, 0x2, RZ ;  /* 0x00000002bdbc7810 */ /* 0x000fe20007ffe1ff */
[----:B------:R-:W-:Y:S01]  /*5440*/  IMAD.MOV R176, RZ, RZ, -R191 ;  /* 0x000000ffffb07224 */ /* 0x000fe200078e0abf */
[----:B------:R-:W-:Y:S01]  /*5450*/  MOV R192, UR4 ;  /* 0x0000000400c07c02 */ /* 0x000fe20008000f00 */
[----:B------:R-:W4:Y:S01]  /*5460*/  LDC R174, c[0x0][0xb20] ;  /* 0x0002c800ffae7b82 */ /* 0x000f220000000800 */
[----:B------:R-:W3:Y:S01]  /*5470*/  LDS R0, [UR49+0x260] ;  /* 0x00026031ff007984 */ /* 0x000ee20008000800 */
[----:B------:R-:W-:Y:S01]  /*5480*/  VIADD R190, R172, UR49 ;  /* 0x00000031acbe7c36 */ /* 0x000fe20008000000 */
[----:B------:R-:W1:Y:S01]  /*5490*/  LDCU.64 UR52, c[0x0][0x348] ;  /* 0x00006900ff3477ac */ /* 0x000e620008000a00 */
[----:B------:R-:W-:-:S02]  /*54a0*/  IMAD.MOV R175, RZ, RZ, -R189 ;  /* 0x000000ffffaf7224 */ /* 0x000fc400078e0abd */
[----:B------:R-:W-:Y:S01]  /*54b0*/  VIADD R190, R190, 0x400 ;  /* 0x00000400bebe7836 */ /* 0x000fe20000000000 */
[----:B------:R-:W1:Y:S01]  /*54c0*/  LDCU.64 UR38, c[0x0][0x888] ;  /* 0x00011100ff2677ac */ /* 0x000e620008000a00 */
[----:B------:R-:W1:Y:S01]  /*54d0*/  LDC R73, c[0x0][0xb30] ;  /* 0x0002cc00ff497b82 */ /* 0x000e620000000800 */
[----:B------:R-:W1:Y:S01]  /*54e0*/  LDCU.64 UR44, c[0x0][0x890] ;  /* 0x00011200ff2c77ac */ /* 0x000e620008000a00 */
[----:B------:R-:W-:-:S06]  /*54f0*/  UIADD3 UR48, UPT, UPT, UR49, 0x400, URZ ;  /* 0x0000040031307890 */ /* 0x000fcc000fffe0ff */
[----:B------:R-:W1:Y:S08]  /*5500*/  LDC.64 R168, c[0x0][0xb10] ;  /* 0x0002c400ffa87b82 */ /* 0x000e700000000a00 */
[----:B------:R-:W1:Y:S08]  /*5510*/  LDC.64 R70, c[0x0][0xb18] ;  /* 0x0002c600ff467b82 */ /* 0x000e700000000a00 */
[----:B------:R-:W1:Y:S08]  /*5520*/  LDC.64 R68, c[0x0][0xb28] ;  /* 0x0002ca00ff447b82 */ /* 0x000e700000000a00 */
[----:B------:R-:W1:Y:S01]  /*5530*/  LDC.64 R166, c[0x0][0x8b0] ;  /* 0x00022c00ffa67b82 */ /* 0x000e620000000a00 */
[----:B---3--:R-:W-:-:S07]  /*5540*/  IMAD.IADD R79, R0, 0x1, R79 ;  /* 0x00000001004f7824 */ /* 0x008fce00078e024f */
[----:B------:R-:W3:Y:S08]  /*5550*/  LDC.64 R164, c[0x0][0x8a8] ;  /* 0x00022a00ffa47b82 */ /* 0x000ef00000000a00 */
[----:B--2-4-:R-:W1:Y:S02]  /*5560*/  LDC R178, c[0x0][0x374] ;  /* 0x0000dd00ffb27b82 */ /* 0x014e640000000800 */
.L_x_126:
[C---:B------:R-:W-:Y:S02]  /*5570*/  LEA R0, R195.reuse, UR49, 0x3 ;  /* 0x00000031c3007c11 */ /* 0x040fe4000f8e18ff */
[----:B------:R-:W-:Y:S02]  /*5580*/  SHF.L.U32 R3, R182, 0x1f, RZ ;  /* 0x0000001fb6037819 */ /* 0x000fe400000006ff */
[----:B------:R-:W-:Y:S02]  /*5590*/  LEA R16, R195, UR49, 0x4 ;  /* 0x00000031c3107c11 */ /* 0x000fe4000f8e20ff */
[----:B------:R-:W2:Y:S02]  /*55a0*/  SYNCS.PHASECHK.TRANS64.TRYWAIT P0, [R0+URZ+0x1b0], R3 ;  /* 0x0001b003000075a7 */ /* 0x000ea400080011ff */
[----:B-12---:R-:W-:Y:S05]  /*55b0*/  @!P0 BRA `(.L_x_100) ;  /* 0x0000004800248947 */ /* 0x006fea0003800000 */
.L_x_202:
[----:B------:R-:W4:Y:S01]  /*55c0*/  LDC.64 R12, c[0x0][0xb10] ;  /* 0x0002c400ff0c7b82 */ /* 0x000f220000000a00 */
[----:B------:R-:W3:Y:S01]  /*55d0*/  LDS.128 R16, [R16+0x240] ;  /* 0x0002400010107984 */ /* 0x000ee20000000c00 */
[----:B-1----:R-:W-:Y:S01]  /*55e0*/  ISETP.NE.AND P1, PT, R73, 0x1, PT ;  /* 0x000000014900780c */ /* 0x002fe20003f25270 */
[----:B--2---:R-:W-:Y:S01]  /*55f0*/  VIADD R0, R0, 0x1c0 ;  /* 0x000001c000007836 */ /* 0x004fe20000000000 */
[----:B------:R-:W-:Y:S04]  /*5600*/  ISETP.GE.AND P0, PT, R72, 0x1, PT ;  /* 0x000000014800780c */ /* 0x000fe80003f06270 */
[----:B------:R-:W1:Y:S01]  /*5610*/  LDC.64 R10, c[0x0][0xb18] ;  /* 0x0002c600ff0a7b82 */ /* 0x000e620000000a00 */
[----:B------:R-:W-:Y:S01]  /*5620*/  PRMT R0, RZ, 0x654, R0 ;  /* 0x00000654ff007816 */ /* 0x000fe20000000000 */
[----:B------:R-:W-:Y:S01]  /*5630*/  @!PT LDS RZ, [RZ] ;  /* 0x00000000fffff984 */ /* 0x000fe20000000800 */
[----:B------:R-:W-:Y:S01]  /*5640*/  @!PT LDS RZ, [RZ] ;  /* 0x00000000fffff984 */ /* 0x000fe20000000800 */
[----:B------:R-:W-:Y:S01]  /*5650*/  @!PT LDS RZ, [RZ] ;  /* 0x00000000fffff984 */ /* 0x000fe20000000800 */
[----:B------:R-:W-:Y:S01]  /*5660*/  @!PT LDS RZ, [RZ] ;  /* 0x00000000fffff984 */ /* 0x000fe20000000800 */
[----:B------:R2:W-:Y:S06]  /*5670*/  MEMBAR.ALL.CTA ;  /* 0x0000000000007992 */ /* 0x0005ec0000008000 */
[----:B--2---:R-:W2:Y:S01]  /*5680*/  FENCE.VIEW.ASYNC.S ;  /* 0x00000000000073c6 */ /* 0x004ea20000000000 */
[----:B------:R-:W1:Y:S08]  /*5690*/  @!P1 LDC R14, c[0x0][0xb20] ;  /* 0x0002c800ff0e9b82 */ /* 0x000e700000000800 */
[----:B------:R-:W1:Y:S01]  /*56a0*/  @!P1 LDC R9, c[0x0][0xb0c] ;  /* 0x0002c300ff099b82 */ /* 0x000e620000000800 */
[----:B--2---:R2:W-:Y:S01]  /*56b0*/  SYNCS.ARRIVE.TRANS64.RED.A1T0 RZ, [R0+URZ], RZ ;  /* 0x000000ff00ff79a7 */ /* 0x0045e200081004ff */
[----:B---3--:R-:W-:Y:S04]  /*56c0*/  LOP3.LUT P4, RZ, R18, 0x1, RZ, 0xc0, !PT ;  /* 0x0000000112ff7812 */ /* 0x008fe8000788c0ff */
[----:B------:R-:W-:Y:S09]  /*56d0*/  P2R R194, PR, RZ, 0x10 ;  /* 0x00000010ffc27803 */ /* 0x000ff20000000000 */
[----:B------:R-:W-:Y:S02]  /*56e0*/  @P4 MOV R77, R16 ;  /* 0x00000010004d4202 */ /* 0x000fe40000000f00 */
[----:B------:R-:W-:Y:S01]  /*56f0*/  @P4 LOP3.LUT R75, R17, 0xffff, RZ, 0xc0, !PT ;  /* 0x0000ffff114b4812 */ /* 0x000fe200078ec0ff */
[----:B--2-4-:R-:W-:Y:S06]  /*5700*/  @!P0 BRA `(.L_x_101) ;  /* 0x0000000000a48947 */ /* 0x014fec0003800000 */
[----:B------:R-:W-:Y:S01]  /*5710*/  IMAD.HI.U32 R23, R178, R71, RZ ;  /* 0x00000047b2177227 */ /* 0x000fe200078e00ff */
[----:B------:R-:W-:Y:S02]  /*5720*/  ISETP.NE.AND P0, PT, R70, 0x1, PT ;  /* 0x000000014600780c */ /* 0x000fe40003f05270 */
[----:B------:R-:W-:Y:S01]  /*5730*/  ISETP.NE.AND P2, PT, R72, 0x1, PT ;  /* 0x000000014800780c */ /* 0x000fe20003f45270 */
[----:B------:R-:W-:Y:S01]  /*5740*/  IMAD.HI.U32 R22, R177, R168, RZ ;  /* 0x000000a8b1167227 */ /* 0x000fe200078e00ff */
[----:B------:R-:W-:Y:S02]  /*5750*/  SHF.R.U32.HI R23, RZ, R174, R23 ;  /* 0x000000aeff177219 */ /* 0x000fe40000011617 */
[----:B------:R-:W-:Y:S01]  /*5760*/  ISETP.NE.AND P3, PT, R74, 0x1, PT ;  /* 0x000000014a00780c */ /* 0x000fe20003f65270 */
[----:B------:R-:W-:Y:S01]  /*5770*/  IMAD.HI.U32 R26, R77, R168, RZ ;  /* 0x000000a84d1a7227 */ /* 0x000fe200078e00ff */
[----:B------:R-:W-:Y:S02]  /*5780*/  SHF.R.U32.HI R22, RZ, R169, R22 ;  /* 0x000000a9ff167219 */ /* 0x000fe40000011616 */
[----:B------:R-:W-:Y:S01]  /*5790*/  SEL R3, R178, R23, !P0 ;  /* 0x00000017b2037207 */ /* 0x000fe20004000000 */
[----:B------:R-:W-:Y:S01]  /*57a0*/  IMAD.HI.U32 R23, R75, R71, RZ ;  /* 0x000000474b177227 */ /* 0x000fe200078e00ff */
[----:B------:R-:W-:Y:S02]  /*57b0*/  SEL R7, R177, R22, !P3 ;  /* 0x00000016b1077207 */ /* 0x000fe40005800000 */
[----:B------:R-:W-:Y:S01]  /*57c0*/  SHF.R.U32.HI R26, RZ, R169, R26 ;  /* 0x000000a9ff1a7219 */ /* 0x000fe2000001161a */
[-C--:B------:R-:W-:Y:S04]  /*57d0*/  IMAD.HI.U32 R22, R3, R68.reuse, RZ ;  /* 0x0000004403167227 */ /* 0x080fe800078e00ff */
[----:B------:R-:W-:Y:S01]  /*57e0*/  IMAD.HI.U32 R24, R7, R68, RZ ;  /* 0x0000004407187227 */ /* 0x000fe200078e00ff */
[-C--:B------:R-:W-:Y:S02]  /*57f0*/  @P2 SHF.R.U32.HI R3, RZ, R69.reuse, R22 ;  /* 0x00000045ff032219 */ /* 0x080fe40000011616 */
[----:B------:R-:W-:Y:S02]  /*5800*/  SHF.R.U32.HI R22, RZ, R174, R23 ;  /* 0x000000aeff167219 */ /* 0x000fe40000011617 */
[----:B------:R-:W-:Y:S01]  /*5810*/  @P2 SHF.R.U32.HI R7, RZ, R69, R24 ;  /* 0x00000045ff072219 */ /* 0x000fe20000011618 */
[C---:B------:R-:W-:Y:S01]  /*5820*/  IMAD R2, R72.reuse, R3, RZ ;  /* 0x0000000348027224 */ /* 0x040fe200078e02ff */
[----:B------:R-:W-:Y:S02]  /*5830*/  SEL R5, R75, R22, !P0 ;  /* 0x000000164b057207 */ /* 0x000fe40004000000 */
[----:B------:R-:W-:Y:S01]  /*5840*/  SEL R3, R77, R26, !P3 ;  /* 0x0000001a4d037207 */ /* 0x000fe20005800000 */
[----:B------:R-:W-:Y:S01]  /*5850*/  IMAD R4, R72, R7, RZ ;  /* 0x0000000748047224 */ /* 0x000fe200078e02ff */
[C---:B------:R-:W-:Y:S01]  /*5860*/  ISETP.GE.AND P0, PT, R5.reuse, R2, PT ;  /* 0x000000020500720c */ /* 0x040fe20003f06270 */
[----:B------:R-:W-:Y:S03]  /*5870*/  IMAD.HI.U32 R6, R5, R68, RZ ;  /* 0x0000004405067227 */ /* 0x000fe600078e00ff */
[----:B------:R-:W-:Y:S01]  /*5880*/  ISETP.GE.OR P0, PT, R3, R4, P0 ;  /* 0x000000040300720c */ /* 0x000fe20000706670 */
[----:B------:R-:W-:Y:S01]  /*5890*/  IMAD.MOV R4, RZ, RZ, -R3 ;  /* 0x000000ffff047224 */ /* 0x000fe200078e0a03 */
[-C--:B------:R-:W-:Y:S03]  /*58a0*/  SHF.R.U32.HI R6, RZ, R69.reuse, R6 ;  /* 0x00000045ff067219 */ /* 0x080fe60000011606 */
[----:B------:R-:W-:Y:S01]  /*58b0*/  IMAD R77, R74, R4, R77 ;  /* 0x000000044a4d7224 */ /* 0x000fe200078e024d */
[----:B------:R-:W-:Y:S05]  /*58c0*/  SEL R15, R5, R6, !P2 ;  /* 0x00000006050f7207 */ /* 0x000fea0005000000 */
[----:B------:R-:W-:Y:S02]  /*58d0*/  IMAD.MOV R6, RZ, RZ, -R15 ;  /* 0x000000ffff067224 */ /* 0x000fe400078e0a0f */
[C---:B------:R-:W-:Y:S04]  /*58e0*/  @!P0 IMAD.HI.U32 R2, R3.reuse, R68, RZ ;  /* 0x0000004403028227 */ /* 0x040fe800078e00ff */
[----:B------:R-:W-:Y:S01]  /*58f0*/  IMAD R6, R72, R6, R5 ;  /* 0x0000000648067224 */ /* 0x000fe200078e0205 */
[----:B------:R-:W-:Y:S04]  /*5900*/  @!P0 SHF.R.U32.HI R2, RZ, R69, R2 ;  /* 0x00000045ff028219 */ /* 0x000fe80000011602 */
[----:B------:R-:W-:Y:S02]  /*5910*/  @!P0 SEL R0, R3, R2, !P2 ;  /* 0x0000000203008207 */ /* 0x000fe40005000000 */
[----:B------:R-:W-:Y:S02]  /*5920*/  IADD3 R2, PT, PT, -R5, RZ, RZ ;  /* 0x000000ff05027210 */ /* 0x000fe40007ffe1ff */
[----:B------:R-:W-:Y:S01]  /*5930*/  @!P0 IADD3 R8, PT, PT, R15, -R0, RZ ;  /* 0x800000000f088210 */ /* 0x000fe20007ffe0ff */
[----:B------:R-:W-:Y:S02]  /*5940*/  @!P0 IMAD R0, R7, R6, R0 ;  /* 0x0000000607008224 */ /* 0x000fe400078e0200 */
[----:B------:R-:W-:Y:S02]  /*5950*/  IMAD R75, R70, R2, R75 ;  /* 0x00000002464b7224 */ /* 0x000fe400078e024b */
[----:B------:R-:W-:Y:S02]  /*5960*/  @!P0 IMAD R5, R8, R72, R3 ;  /* 0x0000004808058224 */ /* 0x000fe400078e0203 */
[----:B------:R-:W-:Y:S04]  /*5970*/  @!P0 IMAD.MOV.U32 R3, RZ, RZ, R0 ;  /* 0x000000ffff038224 */ /* 0x000fe800078e0000 */
[----:B------:R-:W-:Y:S02]  /*5980*/  IMAD R77, R3, R74, R77 ;  /* 0x0000004a034d7224 */ /* 0x000fe400078e024d */
[----:B------:R-:W-:Y:S07]  /*5990*/  IMAD R75, R5, R70, R75 ;  /* 0x00000046054b7224 */ /* 0x000fee00078e024b */
.L_x_101:
[----:B-1----:R-:W-:Y:S01]  /*59a0*/  @!P1 ISETP.NE.AND P0, PT, R10, 0x1, PT ;  /* 0x000000010a00980c */ /* 0x002fe20003f05270 */
[----:B------:R-:W-:Y:S01]  /*59b0*/  @!P1 IMAD.HI.U32 R0, R77, R12, RZ ;  /* 0x0000000c4d009227 */ /* 0x000fe200078e00ff */
[----:B------:R-:W-:Y:S01]  /*59c0*/  @!P1 ISETP.NE.AND P2, PT, R9, 0x1, PT ;  /* 0x000000010900980c */ /* 0x000fe20003f45270 */
[----:B------:R-:W-:Y:S01]  /*59d0*/  ULOP3.LUT UP0, URZ, UR48, 0x1b0, URZ, 0xc0, !UPT ;  /* 0x000001b030ff7892 */ /* 0x000fe2000f80c0ff */
[----:B------:R-:W-:Y:S01]  /*59e0*/  R2UR UR42, R21 ;  /* 0x00000000152a72ca */ /* 0x000fe200000e0000 */
[----:B------:R-:W-:Y:S01]  /*59f0*/  @!P1 IMAD.HI.U32 R3, R75, R11, RZ ;  /* 0x0000000b4b039227 */ /* 0x000fe200078e00ff */
[----:B------:R-:W-:Y:S02]  /*5a00*/  @!P1 SHF.R.U32.HI R0, RZ, R13, R0 ;  /* 0x0000000dff009219 */ /* 0x000fe40000011600 */
[----:B------:R-:W-:Y:S01]  /*5a10*/  R2UR UR41, R20 ;  /* 0x00000000142972ca */ /* 0x000fe200000e0000 */
[----:B------:R-:W-:Y:S01]  /*5a20*/  VIADD R195, R195, 0x1 ;  /* 0x00000001c3c37836 */ /* 0x000fe20000000000 */
[----:B------:R-:W-:Y:S02]  /*5a30*/  @!P1 SHF.R.U32.HI R2, RZ, R14, R3 ;  /* 0x0000000eff029219 */ /* 0x000fe40000011603 */
[----:B------:R-:W-:Y:S02]  /*5a40*/  @!P1 SEL R3, R77, R0, !P2 ;  /* 0x000000004d039207 */ /* 0x000fe40005000000 */
[----:B------:R-:W-:Y:S02]  /*5a50*/  @!P1 SEL R2, R75, R2, !P0 ;  /* 0x000000024b029207 */ /* 0x000fe40004000000 */
[----:B------:R-:W-:Y:S01]  /*5a60*/  @P4 SHF.R.U32.HI R179, RZ, 0x10, R17 ;  /* 0x00000010ffb34819 */ /* 0x000fe20000011611 */
[----:B------:R-:W-:Y:S02]  /*5a70*/  USHF.L.U32 UR42, UR42, 0x7, URZ ;  /* 0x000000072a2a7899 */ /* 0x000fe400080006ff */
[----:B------:R-:W-:Y:S02]  /*5a80*/  @!P1 IMAD.IADD R0, R2, 0x1, -R3 ;  /* 0x0000000102009824 */ /* 0x000fe400078e0a03 */
[----:B------:R-:W-:Y:S01]  /*5a90*/  @!P1 IMAD.IADD R2, R3, 0x1, -R2 ;  /* 0x0000000103029824 */ /* 0x000fe200078e0a02 */
[----:B------:R-:W-:Y:S01]  /*5aa0*/  USHF.L.U32 UR41, UR41, 0x7, URZ ;  /* 0x0000000729297899 */ /* 0x000fe200080006ff */
[----:B------:R-:W-:Y:S02]  /*5ab0*/  @!P1 IMAD R77, R0, R9, R77 ;  /* 0x00000009004d9224 */ /* 0x000fe400078e024d */
[----:B------:R-:W-:Y:S01]  /*5ac0*/  @!P1 IMAD R75, R2, R10, R75 ;  /* 0x0000000a024b9224 */ /* 0x000fe200078e024b */
[----:B------:R-:W-:Y:S08]  /*5ad0*/  BRA.U !UP0, `(.L_x_102) ;  /* 0x0000000108407547 */ /* 0x000ff0000b800000 */
[----:B------:R-:W1:Y:S01]  /*5ae0*/  LDCU.64 UR8, c[0x4][0x80] ;  /* 0x01001000ff0877ac */ /* 0x000e620008000a00 */
[----:B------:R-:W-:Y:S01]  /*5af0*/  MOV R3, 0x0 ;  /* 0x0000000000037802 */ /* 0x000fe20000000f00 */
[----:B------:R-:W-:Y:S02]  /*5b00*/  HFMA2 R12, -RZ, RZ, 0, 5.9604644775390625e-08 ;  /* 0x00000001ff0c7431 */ /* 0x000fe400000001ff */
[----:B------:R-:W-:Y:S02]  /*5b10*/  IMAD.MOV.U32 R8, RZ, RZ, 0x70 ;  /* 0x00000070ff087424 */ /* 0x000fe400078e00ff */
[----:B------:R-:W-:Y:S01]  /*5b20*/  IMAD.MOV.U32 R13, RZ, RZ, RZ ;  /* 0x000000ffff0d7224 */ /* 0x000fe200078e00ff */
[----:B------:R-:W2:Y:S01]  /*5b30*/  LDCU.64 UR6, c[0x4][0x88] ;  /* 0x01001100ff0677ac */ /* 0x000ea20008000a00 */
[----:B------:R-:W3:Y:S01]  /*5b40*/  LDC.64 R2, c[0x4][R3] ;  /* 0x0100000003027b82 */ /* 0x000ee20000000a00 */
[----:B------:R-:W4:Y:S01]  /*5b50*/  LDCU.64 UR4, c[0x4][0x8] ;  /* 0x01000100ff0477ac */ /* 0x000f220008000a00 */
[----:B-1----:R-:W-:Y:S01]  /*5b60*/  MOV R5, UR9 ;  /* 0x0000000900057c02 */ /* 0x002fe20008000f00 */
[----:B------:R-:W-:Y:S01]  /*5b70*/  IMAD.U32 R4, RZ, RZ, UR8 ;  /* 0x00000008ff047e24 */ /* 0x000fe2000f8e00ff */
[----:B--2---:R-:W-:Y:S01]  /*5b80*/  MOV R7, UR7 ;  /* 0x0000000700077c02 */ /* 0x004fe20008000f00 */
[----:B------:R-:W-:Y:S01]  /*5b90*/  IMAD.U32 R6, RZ, RZ, UR6 ;  /* 0x00000006ff067e24 */ /* 0x000fe2000f8e00ff */
[----:B----4-:R-:W-:Y:S01]  /*5ba0*/  MOV R11, UR5 ;  /* 0x00000005000b7c02 */ /* 0x010fe20008000f00 */
[----:B------:R-:W-:Y:S02]  /*5bb0*/  IMAD.U32 R10, RZ, RZ, UR4 ;  /* 0x00000004ff0a7e24 */ /* 0x000fe4000f8e00ff */
[----:B------:R-:W-:Y:S07]  /*5bc0*/  LEPC R20, `(.L_x_102) ;  /* 0x000000001014794e */ /* 0x000fee0000000000 */
[----:B---3-5:R-:W-:Y:S05]  /*5bd0*/  CALL.ABS.NOINC R2 ;  /* 0x0000000002007343 */ /* 0x028fea0003c00000 */
.L_x_102:
[----:B------:R-:W-:Y:S01]  /*5be0*/  LOP3.LUT P0, RZ, R192, 0x1b0, RZ, 0xc0, !PT ;  /* 0x000001b0c0ff7812 */ /* 0x000fe2000780c0ff */
[----:B------:R-:W-:Y:S11]  /*5bf0*/  BSSY.RECONVERGENT B6, `(.L_x_103) ;  /* 0x0000013000067945 */ /* 0x000ff60003800200 */
[----:B------:R-:W-:Y:S01]  /*5c00*/  @!UPT UIADD3 URZ, UPT, UPT, URZ, URZ, URZ ;  /* 0x000000fffffff290 */ /* 0x000fe2000fffe0ff */
[----:B------:R-:W-:Y:S05]  /*5c10*/  @!P0 BRA `(.L_x_104) ;  /* 0x0000000000408947 */ /* 0x000fea0003800000 */
        /* <DEDUP_REMOVED lines=16> */
.L_x_104:
[----:B------:R-:W-:Y:S05]  /*5d20*/  BSYNC.RECONVERGENT B6 ;  /* 0x0000000000067941 */ /* 0x000fea0003800200 */
.L_x_103:
[----:B------:R-:W-:Y:S01]  /*5d30*/  ISETP.NE.U32.AND P4, PT, R166, RZ, PT ;  /* 0x000000ffa600720c */ /* 0x000fe20003f85070 */
[----:B------:R-:W-:Y:S01]  /*5d40*/  UISETP.NE.AND UP2, UPT, UR50, URZ, UPT ;  /* 0x000000ff3200728c */ /* 0x000fe2000bf45270 */
[----:B------:R-:W-:Y:S01]  /*5d50*/  ISETP.NE.U32.AND P2, PT, RZ, UR38, PT ;  /* 0x00000026ff007c0c */ /* 0x000fe2000bf45070 */
[----:B------:R-:W-:Y:S01]  /*5d60*/  UISETP.NE.U32.AND UP1, UPT, UR44, URZ, UPT ;  /* 0x000000ff2c00728c */ /* 0x000fe2000bf25070 */
[----:B------:R-:W-:Y:S01]  /*5d70*/  ISETP.NE.AND.EX P4, PT, R167, RZ, PT, P4 ;  /* 0x000000ffa700720c */ /* 0x000fe20003f85340 */
[----:B------:R-:W-:Y:S01]  /*5d80*/  UPLOP3.LUT UP0, UPT, UPT, UPT, UPT, 0x40, 0x4 ;  /* 0x000000000004789c */ /* 0x000fe20003f0e870 */
[----:B------:R-:W-:Y:S01]  /*5d90*/  ISETP.NE.AND.EX P2, PT, RZ, UR39, PT, P2 ;  /* 0x00000027ff007c0c */ /* 0x000fe2000bf45320 */
[----:B------:R-:W-:Y:S01]  /*5da0*/  UISETP.NE.AND.EX UP1, UPT, UR45, URZ, UPT, UP1 ;  /* 0x000000ff2d00728c */ /* 0x000fe2000bf25310 */
[----:B------:R-:W-:Y:S04]  /*5db0*/  PLOP3.LUT P1, PT, PT, PT, UP2, 0x80, 0x8 ;  /* 0x000000000008781c */ /* 0x000fe80003f2f028 */
[----:B------:R-:W-:Y:S06]  /*5dc0*/  @UP2 UPLOP3.LUT UP0, UPT, UPT, UPT, UP1, 0x80, 0x8 ;  /* 0x000000000008289c */ /* 0x000fec0003f0f010 */
[----:B------:R-:W-:Y:S01]  /*5dd0*/  PLOP3.LUT P0, PT, PT, PT, UP0, 0x80, 0x8 ;  /* 0x000000000008781c */ /* 0x000fe20003f0f008 */
[----:B------:R-:W-:Y:S01]  /*5de0*/  @!UPT UIADD3 URZ, UPT, UPT, URZ, URZ, URZ ;  /* 0x000000fffffff290 */ /* 0x000fe2000fffe0ff */
[----:B------:R-:W-:Y:S11]  /*5df0*/  BRA.U !UP1, `(.L_x_105) ;  /* 0x0000000109387547 */ /* 0x000ff6000b800000 */
[----:B------:R-:W-:Y:S01]  /*5e00*/  UISETP.NE.U32.AND UP0, UPT, UR38, URZ, UPT ;  /* 0x000000ff2600728c */ /* 0x000fe2000bf05070 */
[----:B------:R-:W-:Y:S02]  /*5e10*/  HFMA2 R0, -RZ, RZ, 0, 5.9604644775390625e-08 ;  /* 0x00000001ff007431 */ /* 0x000fe400000001ff */
[----:B------:R-:W-:Y:S01]  /*5e20*/  IMAD.MOV.U32 R171, RZ, RZ, 0x1 ;  /* 0x00000001ffab7424 */ /* 0x000fe200078e00ff */
[----:B------:R-:W-:Y:S06]  /*5e30*/  UISETP.NE.AND.EX UP0, UPT, UR39, URZ, UPT, UP0 ;  /* 0x000000ff2700728c */ /* 0x000fec000bf05300 */
[----:B------:R-:W-:Y:S05]  /*5e40*/  PLOP3.LUT P3, PT, PT, PT, UP0, 0x80, 0x8 ;  /* 0x000000000008781c */ /* 0x000fea0003f6f008 */
[----:B------:R-:W1:Y:S01]  /*5e50*/  @UP0 LDCU.64 UR6, c[0x0][0x888] ;  /* 0x00011100ff0607ac */ /* 0x000e620008000a00 */
[----:B------:R-:W-:Y:S07]  /*5e60*/  @UP0 UIMAD UR4, UR36, UR44, URZ ;  /* 0x0000002c240402a4 */ /* 0x000fee000f8e02ff */
[----:B------:R-:W-:Y:S01]  /*5e70*/  @!P3 PRMT R171, R0, 0x7610, R171 ;  /* 0x0000761000abb816 */ /* 0x000fe200000000ab */
[----:B-1----:R-:W-:Y:S03]  /*5e80*/  @UP0 UIMAD.WIDE UR6, UR4, 0x4, UR6 ;  /* 0x00000004040608a5 */ /* 0x002fe6000f8e0206 */
[----:B------:R-:W1:Y:S03]  /*5e90*/  @!UP0 LDCU UR4, c[0x0][0x880] ;  /* 0x00011000ff0487ac */ /* 0x000e660008000800 */
[----:B------:R-:W-:Y:S01]  /*5ea0*/  IMAD.U32 R2, RZ, RZ, UR6 ;  /* 0x00000006ff027e24 */ /* 0x000fe2000f8e00ff */
[----:B------:R-:W-:Y:S05]  /*5eb0*/  MOV R3, UR7 ;  /* 0x0000000700037c02 */ /* 0x000fea0008000f00 */
[----:B-----5:R2:W5:Y:S02]  /*5ec0*/  @P3 LDG.E R81, desc[UR46][R2.64] ;  /* 0x0000002e02513981 */ /* 0x020564000c1e1900 */
[----:B-12---:R-:W-:Y:S02]  /*5ed0*/  @!P3 IMAD.U32 R81, RZ, RZ, UR4 ;  /* 0x00000004ff51be24 */ /* 0x006fe4000f8e00ff */
.L_x_105:
[----:B------:R-:W-:Y:S05]  /*5ee0*/  @!P4 BRA `(.L_x_106) ;  /* 0x000000000020c947 */ /* 0x000fea0003800000 */
[----:B------:R-:W-:Y:S04]  /*5ef0*/  ISETP.NE.U32.AND P3, PT, R164, RZ, PT ;  /* 0x000000ffa400720c */ /* 0x000fe80003f65070 */
[----:B------:R-:W-:Y:S11]  /*5f00*/  ISETP.NE.AND.EX P3, PT, R165, RZ, PT, P3 ;  /* 0x000000ffa500720c */ /* 0x000ff60003f65330 */
[----:B------:R-:W-:Y:S02]  /*5f10*/  @!UPT UIADD3 URZ, UPT, UPT, URZ, URZ, URZ ;  /* 0x000000fffffff290 */ /* 0x000fe4000fffe0ff */
[----:B------:R-:W1:Y:S01]  /*5f20*/  @P3 LDC.64 R2, c[0x0][0x8a8] ;  /* 0x00022a00ff023b82 */ /* 0x000e620000000a00 */
[----:B------:R-:W-:Y:S04]  /*5f30*/  @P3 IMAD R0, R166, UR36, RZ ;  /* 0x00000024a6003c24 */ /* 0x000fe8000f8e02ff */
[----:B-1----:R-:W-:Y:S05]  /*5f40*/  @P3 IMAD.WIDE R2, R0, 0x4, R2 ;  /* 0x0000000400023825 */ /* 0x002fea00078e0202 */
[----:B-----5:R1:W5:Y:S02]  /*5f50*/  @P3 LDG.E R78, desc[UR46][R2.64] ;  /* 0x0000002e024e3981 */ /* 0x020364000c1e1900 */
[----:B-1----:R-:W2:Y:S02]  /*5f60*/  @!P3 LDC R78, c[0x0][0x8a0] ;  /* 0x00022800ff4ebb82 */ /* 0x002ea40000000800 */
.L_x_106:
[----:B-----5:R-:W-:Y:S01]  /*5f70*/  FSETP.NEU.AND P4, PT, R81, RZ, PT ;  /* 0x000000ff5100720b */ /* 0x020fe20003f8d000 */
[----:B------:R-:W-:Y:S01]  /*5f80*/  BSSY B1, `(.L_x_107) ;  /* 0x0000047000017945 */ /* 0x000fe20003800000 */
[----:B------:R-:W-:Y:S01]  /*5f90*/  SEL R5, RZ, 0xffffffff, P2 ;  /* 0xffffffffff057807 */ /* 0x000fe20001000000 */
[----:B------:R-:W-:Y:S01]  /*5fa0*/  IMAD.MOV.U32 R208, RZ, RZ, 0x1 ;  /* 0x00000001ffd07424 */ /* 0x000fe200078e00ff */
[----:B------:R-:W-:Y:S01]  /*5fb0*/  LOP3.LUT P3, RZ, R171, 0xff, RZ, 0xc0, !PT ;  /* 0x000000ffabff7812 */ /* 0x000fe2000786c0ff */
[C---:B------:R-:W-:Y:S01]  /*5fc0*/  IMAD R80, R76.reuse, 0x80, R79 ;  /* 0x000000804c507824 */ /* 0x040fe200078e024f */
[----:B------:R-:W-:Y:S02]  /*5fd0*/  @P1 SEL R0, RZ, 0xffffffff, P4 ;  /* 0xffffffffff001807 */ /* 0x000fe40002000000 */
[----:B------:R-:W-:Y:S02]  /*5fe0*/  CS2R R162, SRZ ;  /* 0x0000000000a27805 */ /* 0x000fe4000001ff00 */
[----:B------:R-:W-:Y:S02]  /*5ff0*/  LEA R3, R181, UR49, 0x3 ;  /* 0x00000031b5037c11 */ /* 0x000fe4000f8e18ff */
[----:B------:R-:W-:Y:S02]  /*6000*/  CS2R R160, SRZ ;  /* 0x0000000000a07805 */ /* 0x000fe4000001ff00 */
[----:B------:R-:W-:Y:S02]  /*6010*/  @P0 SEL R0, R5, R0, !P3 ;  /* 0x0000000005000207 */ /* 0x000fe40005800000 */
[----:B------:R-:W-:Y:S02]  /*6020*/  CS2R R158, SRZ ;  /* 0x00000000009e7805 */ /* 0x000fe4000001ff00 */
[----:B------:R-:W-:Y:S02]  /*6030*/  LEA R207, R76, UR49, 0x3 ;  /* 0x000000314ccf7c11 */ /* 0x000fe4000f8e18ff */
[----:B------:R-:W-:Y:S02]  /*6040*/  CS2R R156, SRZ ;  /* 0x00000000009c7805 */ /* 0x000fe4000001ff00 */
[----:B------:R-:W-:Y:S02]  /*6050*/  @P1 LOP3.LUT R0, R0, 0x1, RZ, 0xc0, !PT ;  /* 0x0000000100001812 */ /* 0x000fe400078ec0ff */
[----:B------:R-:W-:Y:S02]  /*6060*/  CS2R R154, SRZ ;  /* 0x00000000009a7805 */ /* 0x000fe4000001ff00 */
[----:B------:R-:W-:Y:S02]  /*6070*/  SHF.L.U32 R2, R183, 0x1f, RZ ;  /* 0x0000001fb7027819 */ /* 0x000fe400000006ff */
[----:B------:R-:W-:Y:S02]  /*6080*/  CS2R R152, SRZ ;  /* 0x0000000000987805 */ /* 0x000fe4000001ff00 */
[----:B------:R-:W-:Y:S02]  /*6090*/  ISETP.NE.U32.OR P6, PT, R0, 0x1, !P1 ;  /* 0x000000010000780c */ /* 0x000fe40004fc5470 */
[----:B------:R-:W-:Y:S02]  /*60a0*/  CS2R R150, SRZ ;  /* 0x0000000000967805 */ /* 0x000fe4000001ff00 */
[----:B------:R-:W-:Y:S02]  /*60b0*/  PLOP3.LUT P2, PT, PT, PT, UP1, 0x80, 0x8 ;  /* 0x000000000008781c */ /* 0x000fe40003f4f018 */
[----:B------:R-:W-:Y:S02]  /*60c0*/  CS2R R148, SRZ ;  /* 0x0000000000947805 */ /* 0x000fe4000001ff00 */
[----:B------:R-:W-:Y:S02]  /*60d0*/  SEL R0, RZ, 0xffffffff, P4 ;  /* 0xffffffffff007807 */ /* 0x000fe40002000000 */
[----:B------:R-:W-:Y:S03]  /*60e0*/  P2R R184, PR, RZ, 0x40 ;  /* 0x00000040ffb87803 */ /* 0x000fe60000000000 */
[----:B------:R-:W-:Y:S04]  /*60f0*/  @P6 SHF.L.U32 R4, R180, 0x1f, RZ ;  /* 0x0000001fb4046819 */ /* 0x000fe800000006ff */
[----:B------:R-:W-:Y:S01]  /*6100*/  @P2 SEL R0, R5, R0, !P3 ;  /* 0x0000000005002207 */ /* 0x000fe20005800000 */
[----:B------:R-:W1:Y:S03]  /*6110*/  @P6 SYNCS.PHASECHK.TRANS64.TRYWAIT P1, [R3+URZ+0x180], R4 ;  /* 0x00018004030065a7 */ /* 0x000e6600080211ff */
[----:B------:R-:W-:Y:S04]  /*6120*/  LOP3.LUT R0, R0, 0x1, RZ, 0xc0, !PT ;  /* 0x0000000100007812 */ /* 0x000fe800078ec0ff */
[----:B------:R-:W-:Y:S04]  /*6130*/  ISETP.NE.U32.AND P5, PT, R0, 0x1, PT ;  /* 0x000000010000780c */ /* 0x000fe80003fa5070 */
[----:B------:R-:W-:Y:S01]  /*6140*/  P2R R209, PR, RZ, 0x20 ;  /* 0x00000020ffd17803 */ /* 0x000fe20000000000 */
[----:B------:R3:W4:Y:S01]  /*6150*/  SYNCS.PHASECHK.TRANS64.TRYWAIT P0, [R207+URZ+0x1d0], R2 ;  /* 0x0001d002cf0075a7 */ /* 0x00072200080011ff */
[----:B-1----:R-:W-:Y:S01]  /*6160*/  @P6 SEL R208, RZ, 0x1, !P1 ;  /* 0x00000001ffd06807 */ /* 0x002fe20004800000 */
[----:B---3--:R-:W-:Y:S06]  /*6170*/  @!P6 BRA `(.L_x_108) ;  /* 0x00000000009ce947 */ /* 0x008fec0003800000 */
[----:B------:R-:W-:Y:S01]  /*6180*/  @P5 IMAD R6, R181, 0x2000, R190 ;  /* 0x00002000b5065824 */ /* 0x000fe200078e02be */
[----:B------:R-:W-:Y:S01]  /*6190*/  ISETP.NE.AND P1, PT, R208, RZ, PT ;  /* 0x000000ffd000720c */ /* 0x000fe20003f25270 */
[----:B------:R-:W-:Y:S01]  /*61a0*/  BSSY B0, `(.L_x_109) ;  /* 0x0000010000007945 */ /* 0x000fe20003800000 */
[----:B------:R-:W-:Y:S01]  /*61b0*/  CS2R R150, SRZ ;  /* 0x0000000000967805 */ /* 0x000fe2000001ff00 */
[--C-:B------:R-:W-:Y:S01]  /*61c0*/  @P5 IMAD R7, R191, -0x10, R6.reuse ;  /* 0xfffffff0bf075824 */ /* 0x100fe200078e0206 */
[----:B------:R-:W-:Y:S01]  /*61d0*/  CS2R R148, SRZ ;  /* 0x0000000000947805 */ /* 0x000fe2000001ff00 */
[----:B------:R-:W-:Y:S01]  /*61e0*/  @P5 IMAD R5, R189, -0x10, R6 ;  /* 0xfffffff0bd055824 */ /* 0x000fe200078e0206 */
[----:B------:R-:W-:Y:S01]  /*61f0*/  CS2R R158, SRZ ;  /* 0x00000000009e7805 */ /* 0x000fe2000001ff00 */
[----:B------:R-:W-:Y:S01]  /*6200*/  @P5 IMAD R4, R188, 0x10, R7 ;  /* 0x00000010bc045824 */ /* 0x000fe200078e0207 */
[----:B------:R-:W-:Y:S02]  /*6210*/  CS2R R156, SRZ ;  /* 0x00000000009c7805 */ /* 0x000fe4000001ff00 */
[----:B------:R-:W-:Y:S02]  /*6220*/  CS2R R154, SRZ ;  /* 0x00000000009a7805 */ /* 0x000fe4000001ff00 */
[----:B------:R-:W-:Y:S02]  /*6230*/  CS2R R152, SRZ ;  /* 0x0000000000987805 */ /* 0x000fe4000001ff00 */
[----:B------:R-:W-:Y:S02]  /*6240*/  CS2R R162, SRZ ;  /* 0x0000000000a27805 */ /* 0x000fe4000001ff00 */
[----:B------:R-:W-:Y:S01]  /*6250*/  CS2R R160, SRZ ;  /* 0x0000000000a07805 */ /* 0x000fe2000001ff00 */
[----:B------:R-:W-:Y:S06]  /*6260*/  @P1 BRA `(.L_x_110) ;  /* 0x00000000000c1947 */ /* 0x000fec0003800000 */
[----:B------:R-:W-:Y:S04]  /*6270*/  SHF.L.U32 R0, R180, 0x1f, RZ ;  /* 0x0000001fb4007819 */ /* 0x000fe800000006ff */
[----:B------:R-:W1:Y:S02]  /*6280*/  SYNCS.PHASECHK.TRANS64.TRYWAIT P1, [R3+URZ+0x180], R0 ;  /* 0x00018000030075a7 */ /* 0x000e6400080211ff */
[----:B-1----:R-:W-:Y:S05]  /*6290*/  @!P1 BRA `(.L_x_111) ;  /* 0x0000003c00009947 */ /* 0x002fea0003800000 */
.L_x_110:
[----:B------:R-:W-:Y:S05]  /*62a0*/  BSYNC B0 ;  /* 0x0000000000007941 */ /* 0x000fea0003800000 */
.L_x_109:
[----:B------:R-:W-:Y:S01]  /*62b0*/  ISETP.NE.AND P1, PT, R209, RZ, PT ;  /* 0x000000ffd100720c */ /* 0x000fe20003f25270 */
[----:B-1----:R-:W-:Y:S02]  /*62c0*/  VIADD R3, R3, 0x190 ;  /* 0x0000019003037836 */ /* 0x002fe40000000000 */
[----:B------:R-:W-:Y:S02]  /*62d0*/  IMAD.U32 R0, RZ, RZ, UR37 ;  /* 0x00000025ff007e24 */ /* 0x000fe4000f8e00ff */
[----:B------:R-:W-:Y:S03]  /*62e0*/  VIADD R181, R181, 0x1 ;  /* 0x00000001b5b57836 */ /* 0x000fe60000000000 */
[----:B------:R-:W-:Y:S05]  /*62f0*/  PRMT R0, R0, 0x654, R3 ;  /* 0x0000065400007816 */ /* 0x000fea0000000003 */
[----:B------:R1:W3:Y:S04]  /*6300*/  @P1 LDS.128 R148, [R6] ;  /* 0x0000000006941984 */ /* 0x0002e80000000c00 */
[----:B------:R1:W1:Y:S04]  /*6310*/  @P1 LDS.128 R156, [R5+0x20] ;  /* 0x00002000059c1984 */ /* 0x0002680000000c00 */
[----:B------:R1:W1:Y:S04]  /*6320*/  @P1 LDS.128 R152, [R7+0x10] ;  /* 0x0000100007981984 */ /* 0x0002680000000c00 */
[----:B------:R1:W1:Y:S01]  /*6330*/  @P1 LDS.128 R160, [R4+0x10] ;  /* 0x0000100004a01984 */ /* 0x0002620000000c00 */
[C---:B------:R-:W-:Y:S01]  /*6340*/  ISETP.NE.AND P1, PT, R181.reuse, 0x2, PT ;  /* 0x00000002b500780c */ /* 0x040fe20003f25270 */
[----:B------:R-:W-:Y:S01]  /*6350*/  @!PT LDS RZ, [RZ] ;  /* 0x00000000fffff984 */ /* 0x000fe20000000800 */
[----:B------:R-:W-:Y:S01]  /*6360*/  @!PT LDS RZ, [RZ] ;  /* 0x00000000fffff984 */ /* 0x000fe20000000800 */
[----:B------:R-:W-:Y:S01]  /*6370*/  @!PT LDS RZ, [RZ] ;  /* 0x00000000fffff984 */ /* 0x000fe20000000800 */
[----:B------:R-:W-:Y:S01]  /*6380*/  @!PT LDS RZ, [RZ] ;  /* 0x00000000fffff984 */ /* 0x000fe20000000800 */
[----:B------:R5:W-:Y:S06]  /*6390*/  MEMBAR.ALL.CTA ;  /* 0x0000000000007992 */ /* 0x000bec0000008000 */
[----:B-----5:R-:W5:Y:S01]  /*63a0*/  FENCE.VIEW.ASYNC.S ;  /* 0x00000000000073c6 */ /* 0x020f620000000000 */
[----:B------:R-:W-:Y:S02]  /*63b0*/  SEL R3, RZ, 0x1, P1 ;  /* 0x00000001ff037807 */ /* 0x000fe40000800000 */
[----:B------:R-:W-:Y:S02]  /*63c0*/  SEL R181, R181, RZ, P1 ;  /* 0x000000ffb5b57207 */ /* 0x000fe40000800000 */
[----:B------:R-:W-:Y:S01]  /*63d0*/  LOP3.LUT R180, R180, R3, RZ, 0x3c, !PT ;  /* 0x00000003b4b47212 */ /* 0x000fe200078e3cff */
[----:B-----5:R1:W-:Y:S06]  /*63e0*/  SYNCS.ARRIVE.TRANS64.RED.A1T0 RZ, [R0+URZ], RZ ;  /* 0x000000ff00ff79a7 */ /* 0x0203ec00081004ff */
.L_x_108:
[----:B------:R-:W-:Y:S05]  /*63f0*/  BSYNC B1 ;  /* 0x0000000000017941 */ /* 0x000fea0003800000 */
.L_x_107:
[----:B-1----:R-:W-:Y:S04]  /*6400*/  SHF.R.U32.HI R0, RZ, 0x15, R80 ;  /* 0x00000015ff007819 */ /* 0x002fe80000011650 */
[----:B------:R-:W-:Y:S01]  /*6410*/  LOP3.LUT P1, RZ, R0, 0x3, R173, 0x48, !PT ;  /* 0x0000000300ff7812 */ /* 0x000fe200078248ad */
[----:B------:R-:W-:Y:S01]  /*6420*/  @!UPT UIADD3 URZ, UPT, UPT, URZ, URZ, URZ ;  /* 0x000000fffffff290 */ /* 0x000fe2000fffe0ff */
[----:B----4-:R-:W-:Y:S11]  /*6430*/  @P0 BRA `(.L_x_112) ;  /* 0x0000000000080947 */ /* 0x010ff60003800000 */
[----:B------:R-:W1:Y:S02]  /*6440*/  SYNCS.PHASECHK.TRANS64.TRYWAIT P0, [R207+URZ+0x1d0], R2 ;  /* 0x0001d002cf0075a7 */ /* 0x000e6400080011ff */
[----:B-1----:R-:W-:Y:S05]  /*6450*/  @!P0 BRA `(.L_x_113) ;  /* 0x0000003800a48947 */ /* 0x002fea0003800000 */
.L_x_112:
[----:B------:R-:W-:Y:S04]  /*6460*/  BSSY.RECONVERGENT B6, `(.L_x_114) ;  /* 0x0000012000067945 */ /* 0x000fe80003800200 */
[----:B------:R-:W-:Y:S05]  /*6470*/  @!P1 BRA `(.L_x_115) ;  /* 0x0000000000409947 */ /* 0x000fea0003800000 */
[----:B------:R-:W4:Y:S01]  /*6480*/  LDCU.64 UR8, c[0x4][0x70] ;  /* 0x01000e00ff0877ac */ /* 0x000f220008000a00 */
[----:B------:R-:W-:Y:S01]  /*6490*/  MOV R3, 0x0 ;  /* 0x0000000000037802 */ /* 0x000fe20000000f00 */
[----:B------:R-:W-:Y:S02]  /*64a0*/  HFMA2 R12, -RZ, RZ, 0, 5.9604644775390625e-08 ;  /* 0x00000001ff0c7431 */ /* 0x000fe400000001ff */
[----:B------:R-:W-:Y:S02]  /*64b0*/  IMAD.MOV.U32 R8, RZ, RZ, 0x192 ;  /* 0x00000192ff087424 */ /* 0x000fe400078e00ff */
[----:B------:R-:W-:Y:S01]  /*64c0*/  IMAD.MOV.U32 R13, RZ, RZ, RZ ;  /* 0x000000ffff0d7224 */ /* 0x000fe200078e00ff */
[----:B------:R-:W5:Y:S01]  /*64d0*/  LDCU.64 UR6, c[0x4][0x78] ;  /* 0x01000f00ff0677ac */ /* 0x000f620008000a00 */
[----:B-1----:R-:W1:Y:S01]  /*64e0*/  LDC.64 R2, c[0x4][R3] ;  /* 0x0100000003027b82 */ /* 0x002e620000000a00 */
[----:B------:R-:W2:Y:S01]  /*64f0*/  LDCU.64 UR4, c[0x4][0x10] ;  /* 0x01000200ff0477ac */ /* 0x000ea20008000a00 */
[----:B----4-:R-:W-:Y:S01]  /*6500*/  MOV R5, UR9 ;  /* 0x0000000900057c02 */ /* 0x010fe20008000f00 */
[----:B------:R-:W-:Y:S01]  /*6510*/  IMAD.U32 R4, RZ, RZ, UR8 ;  /* 0x00000008ff047e24 */ /* 0x000fe2000f8e00ff */
[----:B-----5:R-:W-:Y:S01]  /*6520*/  MOV R7, UR7 ;  /* 0x0000000700077c02 */ /* 0x020fe20008000f00 */
[----:B------:R-:W-:Y:S01]  /*6530*/  IMAD.U32 R6, RZ, RZ, UR6 ;  /* 0x00000006ff067e24 */ /* 0x000fe2000f8e00ff */
[----:B--2---:R-:W-:Y:S01]  /*6540*/  MOV R11, UR5 ;  /* 0x00000005000b7c02 */ /* 0x004fe20008000f00 */
[----:B------:R-:W-:Y:S02]  /*6550*/  IMAD.U32 R10, RZ, RZ, UR4 ;  /* 0x00000004ff0a7e24 */ /* 0x000fe4000f8e00ff */
[----:B------:R-:W-:Y:S07]  /*6560*/  LEPC R20, `(.L_x_115) ;  /* 0x000000001014794e */ /* 0x000fee0000000000 */
[----:B-1-3--:R-:W-:Y:S05]  /*6570*/  CALL.ABS.NOINC R2 ;  /* 0x0000000002007343 */ /* 0x00afea0003c00000 */
.L_x_115:
[----:B------:R-:W-:Y:S05]  /*6580*/  BSYNC.RECONVERGENT B6 ;  /* 0x0000000000067941 */ /* 0x000fea0003800200 */
.L_x_114:
[-C--:B---3--:R-:W-:Y:S01]  /*6590*/  F2FP.F16.E4M3.UNPACK_B R83, R148.reuse ;  /* 0x00000094ff53723e */ /* 0x088fe200020006ff */
[----:B------:R-:W-:Y:S05]  /*65a0*/  WARPSYNC.ALL ;  /* 0x0000000000007948 */ /* 0x000fea0003800000 */
[----:B------:R-:W-:Y:S01]  /*65b0*/  R2UR UR4, R80 ;  /* 0x00000000500472ca */ /* 0x000fe200000e0000 */
[--C-:B------:R-:W-:Y:S01]  /*65c0*/  HADD2.F32 R82, -RZ, R83.reuse.H0_H0 ;  /* 0x20000053ff527230 */ /* 0x100fe20000004100 */
[----:B------:R-:W-:Y:S01]  /*65d0*/  F2FP.F16.E4M3.UNPACK_B R85, R148.H1 ;  /* 0x00000094ff55723e */ /* 0x000fe200030006ff */
[----:B------:R-:W-:Y:S01]  /*65e0*/  HADD2.F32 R83, -RZ, R83.H1_H1 ;  /* 0x30000053ff537230 */ /* 0x000fe20000004100 */
[-C--:B------:R-:W-:Y:S01]  /*65f0*/  F2FP.F16.E4M3.UNPACK_B R87, R149.reuse ;  /* 0x00000095ff57723e */ /* 0x080fe200020006ff */
[----:B------:R-:W-:Y:S01]  /*6600*/  BSSY.RECONVERGENT B0, `(.L_x_116) ;  /* 0x000011d000007945 */ /* 0x000fe20003800200 */
[----:B------:R-:W-:Y:S01]  /*6610*/  F2FP.F16.E4M3.UNPACK_B R89, R149.H1 ;  /* 0x00000095ff59723e */ /* 0x000fe200030006ff */
[----:B------:R-:W-:Y:S01]  /*6620*/  HADD2.F32 R84, -RZ, R85.H0_H0 ;  /* 0x20000055ff547230 */ /* 0x000fe20000004100 */
[-C--:B------:R-:W-:Y:S01]  /*6630*/  F2FP.F16.E4M3.UNPACK_B R91, R150.reuse ;  /* 0x00000096ff5b723e */ /* 0x080fe200020006ff */
[----:B------:R-:W-:Y:S01]  /*6640*/  HADD2.F32 R88, -RZ, R87.H1_H1 ;  /* 0x30000057ff587230 */ /* 0x000fe20000004100 */
[----:B------:R-:W-:Y:S01]  /*6650*/  F2FP.F16.E4M3.UNPACK_B R93, R150.H1 ;  /* 0x00000096ff5d723e */ /* 0x000fe200030006ff */
[----:B------:R-:W-:Y:S01]  /*6660*/  HADD2.F32 R86, -RZ, R85.H1_H1 ;  /* 0x30000055ff567230 */ /* 0x000fe20000004100 */
[-C--:B------:R-:W-:Y:S01]  /*6670*/  F2FP.F16.E4M3.UNPACK_B R95, R151.reuse ;  /* 0x00000097ff5f723e */ /* 0x080fe200020006ff */
[----:B------:R-:W2:Y:S01]  /*6680*/  LDTM.x64 R4, tmem[UR4] ;  /* 0x00000004000479ee */ /* 0x000ea20008340000 */
[----:B------:R-:W-:Y:S01]  /*6690*/  F2FP.F16.E4M3.UNPACK_B R97, R151.H1 ;  /* 0x00000097ff61723e */ /* 0x000fe200030006ff */
[----:B------:R-:W-:Y:S01]  /*66a0*/  HADD2.F32 R85, -RZ, R87.H0_H0 ;  /* 0x20000057ff557230 */ /* 0x000fe20000004100 */
[-C--:B------:R-:W-:Y:S01]  /*66b0*/  F2FP.F16.E4M3.UNPACK_B R99, R152.reuse ;  /* 0x00000098ff63723e */ /* 0x080fe200020006ff */
[----:B------:R-:W-:Y:S01]  /*66c0*/  HADD2.F32 R87, -RZ, R89.H0_H0 ;  /* 0x20000059ff577230 */ /* 0x000fe20000004100 */
[----:B------:R-:W-:Y:S01]  /*66d0*/  F2FP.F16.E4M3.UNPACK_B R101, R152.H1 ;  /* 0x00000098ff65723e */ /* 0x000fe200030006ff */
[----:B------:R-:W-:Y:S01]  /*66e0*/  HADD2.F32 R92, -RZ, R91.H1_H1 ;  /* 0x3000005bff5c7230 */ /* 0x000fe20000004100 */
[----:B------:R-:W-:Y:S01]  /*66f0*/  ISETP.NE.AND P6, PT, R184, RZ, PT ;  /* 0x000000ffb800720c */ /* 0x000fe20003fc5270 */
[----:B------:R-:W-:Y:S01]  /*6700*/  HADD2.F32 R96, -RZ, R95.H1_H1 ;  /* 0x3000005fff607230 */ /* 0x000fe20000004100 */
[----:B------:R-:W-:Y:S01]  /*6710*/  SHF.L.U32 R211, R176, 0x4, RZ ;  /* 0x00000004b0d37819 */ /* 0x000fe200000006ff */
[----:B------:R-:W-:Y:S01]  /*6720*/  HADD2.F32 R100, -RZ, R99.H1_H1 ;  /* 0x30000063ff647230 */ /* 0x000fe20000004100 */
[----:B------:R-:W-:Y:S01]  /*6730*/  SHF.L.U32 R219, R175, 0x4, RZ ;  /* 0x00000004afdb7819 */ /* 0x000fe200000006ff */
[----:B------:R-:W-:Y:S01]  /*6740*/  HADD2.F32 R90, -RZ, R89.H1_H1 ;  /* 0x30000059ff5a7230 */ /* 0x000fe20000004100 */
[C---:B------:R-:W-:Y:S01]  /*6750*/  IADD3 R204, PT, PT, R190.reuse, R211, RZ ;  /* 0x000000d3becc7210 */ /* 0x040fe20007ffe0ff */
[----:B------:R-:W-:Y:S01]  /*6760*/  HADD2.F32 R89, -RZ, R91.H0_H0 ;  /* 0x2000005bff597230 */ /* 0x000fe20000004100 */
[----:B------:R-:W-:Y:S01]  /*6770*/  IADD3 R206, PT, PT, R190, R219, RZ ;  /* 0x000000dbbece7210 */ /* 0x000fe20007ffe0ff */
[--C-:B------:R-:W-:Y:S01]  /*6780*/  HADD2.F32 R91, -RZ, R93.reuse.H0_H0 ;  /* 0x2000005dff5b7230 */ /* 0x100fe20000004100 */
[----:B------:R-:W-:Y:S01]  /*6790*/  SHF.L.U32 R217, R188, 0x4, RZ ;  /* 0x00000004bcd97819 */ /* 0x000fe200000006ff */
[----:B------:R-:W-:Y:S01]  /*67a0*/  HADD2.F32 R94, -RZ, R93.H1_H1 ;  /* 0x3000005dff5e7230 */ /* 0x000fe20000004100 */
[-C--:B------:R-:W-:Y:S01]  /*67b0*/  F2FP.F16.E4M3.UNPACK_B R103, R153.reuse ;  /* 0x00000099ff67723e */ /* 0x080fe200020006ff */
[----:B------:R-:W-:Y:S01]  /*67c0*/  HADD2.F32 R93, -RZ, R95.H0_H0 ;  /* 0x2000005fff5d7230 */ /* 0x000fe20000004100 */
[----:B------:R-:W-:Y:S01]  /*67d0*/  IADD3 R205, PT, PT, R217, R204, RZ ;  /* 0x000000ccd9cd7210 */ /* 0x000fe20007ffe0ff */
[----:B------:R-:W-:Y:S01]  /*67e0*/  HADD2.F32 R95, -RZ, R97.H0_H0 ;  /* 0x20000061ff5f7230 */ /* 0x000fe20000004100 */
[----:B------:R-:W-:Y:S01]  /*67f0*/  F2FP.F16.E4M3.UNPACK_B R105, R153.H1 ;  /* 0x00000099ff69723e */ /* 0x000fe200030006ff */
[C---:B--2---:R-:W-:Y:S01]  /*6800*/  FMUL R0, R78.reuse, R4 ;  /* 0x000000044e007220 */ /* 0x044fe20000400000 */
[C---:B-1----:R-:W-:Y:S01]  /*6810*/  FMUL R2, R78.reuse, R5 ;  /* 0x000000054e027220 */ /* 0x042fe20000400000 */
[C---:B------:R-:W-:Y:S01]  /*6820*/  FMUL R4, R78.reuse, R8 ;  /* 0x000000084e047220 */ /* 0x040fe20000400000 */
[C---:B------:R-:W-:Y:S01]  /*6830*/  FMUL R5, R78.reuse, R9 ;  /* 0x000000094e057220 */ /* 0x040fe20000400000 */
[C---:B------:R-:W-:Y:S01]  /*6840*/  FFMA R0, R81.reuse, R82, R0 ;  /* 0x0000005251007223 */ /* 0x040fe20000000000 */
[C---:B------:R-:W-:Y:S01]  /*6850*/  FFMA R2, R81.reuse, R83, R2 ;  /* 0x0000005351027223 */ /* 0x040fe20000000002 */
[C---:B------:R-:W-:Y:S01]  /*6860*/  FMUL R8, R78.reuse, R12 ;  /* 0x0000000c4e087220 */ /* 0x040fe20000400000 */
[C---:B------:R-:W-:Y:S01]  /*6870*/  FMUL R9, R78.reuse, R13 ;  /* 0x0000000d4e097220 */ /* 0x040fe20000400000 */
[C---:B------:R-:W-:Y:S01]  /*6880*/  FMUL R12, R78.reuse, R16 ;  /* 0x000000104e0c7220 */ /* 0x040fe20000400000 */
[C---:B------:R-:W-:Y:S01]  /*6890*/  FMUL R13, R78.reuse, R17 ;  /* 0x000000114e0d7220 */ /* 0x040fe20000400000 */
[C---:B------:R-:W-:Y:S01]  /*68a0*/  FMUL R16, R78.reuse, R20 ;  /* 0x000000144e107220 */ /* 0x040fe20000400000 */
[C---:B------:R-:W-:Y:S01]  /*68b0*/  FMUL R17, R78.reuse, R21 ;  /* 0x000000154e117220 */ /* 0x040fe20000400000 */
[----:B------:R-:W-:Y:S02]  /*68c0*/  HADD2.F32 R104, -RZ, R103.H1_H1 ;  /* 0x30000067ff687230 */ /* 0x000fe40000004100 */
[C---:B------:R-:W-:Y:S01]  /*68d0*/  FMUL R20, R78.reuse, R24 ;  /* 0x000000184e147220 */ /* 0x040fe20000400000 */
[C---:B------:R-:W-:Y:S01]  /*68e0*/  FMUL R21, R78.reuse, R25 ;  /* 0x000000194e157220 */ /* 0x040fe20000400000 */
[C---:B------:R-:W-:Y:S01]  /*68f0*/  FMUL R24, R78.reuse, R28 ;  /* 0x0000001c4e187220 */ /* 0x040fe20000400000 */
[C---:B------:R-:W-:Y:S01]  /*6900*/  FMUL R25, R78.reuse, R29 ;  /* 0x0000001d4e197220 */ /* 0x040fe20000400000 */
[C---:B------:R-:W-:Y:S01]  /*6910*/  FMUL R28, R78.reuse, R32 ;  /* 0x000000204e1c7220 */ /* 0x040fe20000400000 */
[C---:B------:R-:W-:Y:S01]  /*6920*/  FMUL R29, R78.reuse, R33 ;  /* 0x000000214e1d7220 */ /* 0x040fe20000400000 */
[C---:B------:R-:W-:Y:S01]  /*6930*/  FMUL R32, R78.reuse, R36 ;  /* 0x000000244e207220 */ /* 0x040fe20000400000 */
[----:B------:R-:W-:Y:S01]  /*6940*/  F2FP.F16.E4M3.UNPACK_B R107, R154 ;  /* 0x0000009aff6b723e */ /* 0x000fe200020006ff */
[C---:B------:R-:W-:Y:S01]  /*6950*/  FMUL R33, R78.reuse, R37 ;  /* 0x000000254e217220 */ /* 0x040fe20000400000 */
[C---:B------:R-:W-:Y:S01]  /*6960*/  FMUL R36, R78.reuse, R40 ;  /* 0x000000284e247220 */ /* 0x040fe20000400000 */
[----:B------:R-:W-:Y:S01]  /*6970*/  F2FP.F16.E4M3.UNPACK_B R109, R154.H1 ;  /* 0x0000009aff6d723e */ /* 0x000fe200030006ff */
[C---:B------:R-:W-:Y:S01]  /*6980*/  FMUL R37, R78.reuse, R41 ;  /* 0x000000294e257220 */ /* 0x040fe20000400000 */
[----:B------:R-:W-:Y:S02]  /*6990*/  HADD2.F32 R108, -RZ, R107.H1_H1 ;  /* 0x3000006bff6c7230 */ /* 0x000fe40000004100 */
        /* <DEDUP_REMOVED lines=26> */
[C---:B------:R-:W-:Y:S01]  /*6b40*/  FFMA R3, R81.reuse, R84, R3 ;  /* 0x0000005451037223 */ /* 0x040fe20000000003 */
[C---:B------:R-:W-:Y:S01]  /*6b50*/  FFMA R7, R81.reuse, R86, R7 ;  /* 0x0000005651077223 */ /* 0x040fe20000000007 */
[----:B------:R-:W-:Y:S01]  /*6b60*/  F2FP.F16.E4M3.UNPACK_B R127, R159 ;  /* 0x0000009fff7f723e */ /* 0x000fe200020006ff */
[C---:B------:R-:W-:Y:S01]  /*6b70*/  FFMA R4, R81.reuse, R85, R4 ;  /* 0x0000005551047223 */ /* 0x040fe20000000004 */
[C---:B------:R-:W-:Y:S01]  /*6b80*/  FFMA R5, R81.reuse, R88, R5 ;  /* 0x0000005851057223 */ /* 0x040fe20000000005 */
[----:B------:R-:W-:Y:S01]  /*6b90*/  F2FP.F16.E4M3.UNPACK_B R129, R159.H1 ;  /* 0x0000009fff81723e */ /* 0x000fe200030006ff */
[----:B------:R-:W-:Y:S01]  /*6ba0*/  FFMA R6, R81, R87, R6 ;  /* 0x0000005751067223 */ /* 0x000fe20000000006 */
[----:B------:R-:W-:Y:S01]  /*6bb0*/  F2FP.SATFINITE.E4M3.F32.PACK_AB_MERGE_C R185, R7, R3, RZ ;  /* 0x0000000307b9723e */ /* 0x000fe200048070ff */
[----:B------:R-:W-:Y:S02]  /*6bc0*/  HADD2.F32 R124, -RZ, R123.H1_H1 ;  /* 0x3000007bff7c7230 */ /* 0x000fe40000004100 */
[----:B------:R-:W-:Y:S01]  /*6bd0*/  FMUL R11, R78, R11 ;  /* 0x0000000b4e0b7220 */ /* 0x000fe20000400000 */
[----:B------:R-:W-:Y:S01]  /*6be0*/  HADD2.F32 R128, -RZ, R127.H1_H1 ;  /* 0x3000007fff807230 */ /* 0x000fe20000004100 */
[----:B------:R-:W-:Y:S01]  /*6bf0*/  F2FP.SATFINITE.E4M3.F32.PACK_AB_MERGE_C R184, R2, R0, R185 ;  /* 0x0000000002b8723e */ /* 0x000fe200048070b9 */
[C---:B------:R-:W-:Y:S01]  /*6c00*/  FMUL R10, R78.reuse, R14 ;  /* 0x0000000e4e0a7220 */ /* 0x040fe20000400000 */
[C---:B------:R-:W-:Y:S01]  /*6c10*/  FFMA R11, R81.reuse, R90, R11 ;  /* 0x0000005a510b7223 */ /* 0x040fe2000000000b */
[C---:B------:R-:W-:Y:S01]  /*6c20*/  FFMA R8, R81.reuse, R89, R8 ;  /* 0x0000005951087223 */ /* 0x040fe20000000008 */
[----:B------:R-:W-:Y:S01]  /*6c30*/  FFMA R9, R81, R92, R9 ;  /* 0x0000005c51097223 */ /* 0x000fe20000000009 */
[----:B------:R-:W-:Y:S01]  /*6c40*/  F2FP.F16.E4M3.UNPACK_B R131, R160 ;  /* 0x000000a0ff83723e */ /* 0x000fe200020006ff */
[----:B------:R-:W-:Y:S01]  /*6c50*/  HADD2.F32 R98, -RZ, R97.H1_H1 ;  /* 0x30000061ff627230 */ /* 0x000fe20000004100 */
[----:B------:R-:W-:Y:S01]  /*6c60*/  F2FP.SATFINITE.E4M3.F32.PACK_AB_MERGE_C R186, R11, R6, RZ ;  /* 0x000000060bba723e */ /* 0x000fe200048070ff */
[----:B------:R-:W-:Y:S01]  /*6c70*/  FFMA R10, R81, R91, R10 ;  /* 0x0000005b510a7223 */ /* 0x000fe2000000000a */
[----:B------:R-:W-:Y:S02]  /*6c80*/  HADD2.F32 R97, -RZ, R99.H0_H0 ;  /* 0x20000063ff617230 */ /* 0x000fe40000004100 */
[C---:B------:R-:W-:Y:S01]  /*6c90*/  FMUL R15, R78.reuse, R15 ;  /* 0x0000000f4e0f7220 */ /* 0x040fe20000400000 */
[----:B------:R-:W-:Y:S01]  /*6ca0*/  F2FP.SATFINITE.E4M3.F32.PACK_AB_MERGE_C R185, R5, R4, R186 ;  /* 0x0000000405b9723e */ /* 0x000fe200048070ba */
[----:B------:R-:W-:Y:S02]  /*6cb0*/  HADD2.F32 R132, -RZ, R131.H1_H1 ;  /* 0x30000083ff847230 */ /* 0x000fe40000004100 */
[C---:B------:R-:W-:Y:S01]  /*6cc0*/  FMUL R14, R78.reuse, R18 ;  /* 0x000000124e0e7220 */ /* 0x040fe20000400000 */
[C---:B------:R-:W-:Y:S01]  /*6cd0*/  FFMA R15, R81.reuse, R94, R15 ;  /* 0x0000005e510f7223 */ /* 0x040fe2000000000f */
[C---:B------:R-:W-:Y:S01]  /*6ce0*/  FFMA R12, R81.reuse, R93, R12 ;  /* 0x0000005d510c7223 */ /* 0x040fe2000000000c */
[----:B------:R-:W-:Y:S01]  /*6cf0*/  FFMA R13, R81, R96, R13 ;  /* 0x00000060510d7223 */ /* 0x000fe2000000000d */
[----:B------:R-:W-:Y:S01]  /*6d00*/  F2FP.F16.E4M3.UNPACK_B R133, R160.H1 ;  /* 0x000000a0ff85723e */ /* 0x000fe200030006ff */
[--C-:B------:R-:W-:Y:S01]  /*6d10*/  HADD2.F32 R99, -RZ, R101.reuse.H0_H0 ;  /* 0x20000065ff637230 */ /* 0x100fe20000004100 */
[----:B------:R-:W-:Y:S01]  /*6d20*/  F2FP.SATFINITE.E4M3.F32.PACK_AB_MERGE_C R186, R15, R10, RZ ;  /* 0x0000000a0fba723e */ /* 0x000fe200048070ff */
[----:B------:R-:W-:Y:S01]  /*6d30*/  FFMA R14, R81, R95, R14 ;  /* 0x0000005f510e7223 */ /* 0x000fe2000000000e */
[C---:B------:R-:W-:Y:S01]  /*6d40*/  FMUL R19, R78.reuse, R19 ;  /* 0x000000134e137220 */ /* 0x040fe20000400000 */
[----:B------:R-:W-:Y:S01]  /*6d50*/  HADD2.F32 R102, -RZ, R101.H1_H1 ;  /* 0x30000065ff667230 */ /* 0x000fe20000004100 */
[----:B------:R-:W-:Y:S01]  /*6d60*/  F2FP.SATFINITE.E4M3.F32.PACK_AB_MERGE_C R186, R9, R8, R186 ;  /* 0x0000000809ba723e */ /* 0x000fe200048070ba */
[----:B------:R-:W-:Y:S02]  /*6d70*/  HADD2.F32 R101, -RZ, R103.H0_H0 ;  /* 0x20000067ff657230 */ /* 0x000fe40000004100 */
[C---:B------:R-:W-:Y:S01]  /*6d80*/  FFMA R19, R81.reuse, R98, R19 ;  /* 0x0000006251137223 */ /* 0x040fe20000000013 */
[C---:B------:R-:W-:Y:S01]  /*6d90*/  FFMA R16, R81.reuse, R97, R16 ;  /* 0x0000006151107223 */ /* 0x040fe20000000010 */
[----:B------:R-:W-:Y:S01]  /*6da0*/  FFMA R17, R81, R100, R17 ;  /* 0x0000006451117223 */ /* 0x000fe20000000011 */
[C---:B------:R-:W-:Y:S01]  /*6db0*/  FMUL R18, R78.reuse, R22 ;  /* 0x000000164e127220 */ /* 0x040fe20000400000 */
[----:B------:R-:W-:Y:S01]  /*6dc0*/  F2FP.F16.E4M3.UNPACK_B R135, R161 ;  /* 0x000000a1ff87723e */ /* 0x000fe200020006ff */
        /* <DEDUP_REMOVED lines=10> */
[----:B------:R1:W-:Y:S01]  /*6e70*/  STS.128 [R172+UR49+0x4400], R184 ;  /* 0x004400b8ac007988 */ /* 0x0003e20008000c31 */
[----:B------:R-:W-:Y:S01]  /*6e80*/  HADD2.F32 R136, -RZ, R135.H1_H1 ;  /* 0x30000087ff887230 */ /* 0x000fe20000004100 */
[----:B------:R-:W-:Y:S01]  /*6e90*/  F2FP.SATFINITE.E4M3.F32.PACK_AB_MERGE_C R196, R23, R18, RZ ;  /* 0x0000001217c4723e */ /* 0x000fe200048070ff */
[C---:B------:R-:W-:Y:S01]  /*6ea0*/  FMUL R22, R78.reuse, R26 ;  /* 0x0000001a4e167220 */ /* 0x040fe20000400000 */
[C---:B------:R-:W-:Y:S01]  /*6eb0*/  FMUL R27, R78.reuse, R27 ;  /* 0x0000001b4e1b7220 */ /* 0x040fe20000400000 */
[--C-:B------:R-:W-:Y:S01]  /*6ec0*/  HADD2.F32 R107, -RZ, R109.reuse.H0_H0 ;  /* 0x2000006dff6b7230 */ /* 0x100fe20000004100 */
[----:B------:R-:W-:Y:S01]  /*6ed0*/  F2FP.SATFINITE.E4M3.F32.PACK_AB_MERGE_C R196, R17, R16, R196 ;  /* 0x0000001011c4723e */ /* 0x000fe200048070c4 */
[C---:B------:R-:W-:Y:S01]  /*6ee0*/  FFMA R22, R81.reuse, R103, R22 ;  /* 0x0000006751167223 */ /* 0x040fe20000000016 */
[C---:B------:R-:W-:Y:S01]  /*6ef0*/  FFMA R27, R81.reuse, R106, R27 ;  /* 0x0000006a511b7223 */ /* 0x040fe2000000001b */
[C---:B------:R-:W-:Y:S01]  /*6f00*/  FFMA R24, R81.reuse, R105, R24 ;  /* 0x0000006951187223 */ /* 0x040fe20000000018 */
[----:B------:R-:W-:Y:S01]  /*6f10*/  F2FP.F16.E4M3.UNPACK_B R137, R161.H1 ;  /* 0x000000a1ff89723e */ /* 0x000fe200030006ff */
[----:B------:R-:W-:Y:S02]  /*6f20*/  HADD2.F32 R110, -RZ, R109.H1_H1 ;  /* 0x3000006dff6e7230 */ /* 0x000fe40000004100 */
[----:B------:R-:W-:Y:S01]  /*6f30*/  FFMA R25, R81, R108, R25 ;  /* 0x0000006c51197223 */ /* 0x000fe20000000019 */
[----:B------:R-:W-:Y:S01]  /*6f40*/  F2FP.SATFINITE.E4M3.F32.PACK_AB_MERGE_C R197, R27, R22, RZ ;  /* 0x000000161bc5723e */ /* 0x000fe200048070ff */
[----:B------:R-:W-:Y:S02]  /*6f50*/  HADD2.F32 R109, -RZ, R111.H0_H0 ;  /* 0x2000006fff6d7230 */ /* 0x000fe40000004100 */
[C---:B------:R-:W-:Y:S01]  /*6f60*/  FMUL R26, R78.reuse, R30 ;  /* 0x0000001e4e1a7220 */ /* 0x040fe20000400000 */
[C---:B------:R-:W-:Y:S01]  /*6f70*/  FMUL R31, R78.reuse, R31 ;  /* 0x0000001f4e1f7220 */ /* 0x040fe20000400000 */
[--C-:B------:R-:W-:Y:S01]  /*6f80*/  HADD2.F32 R111, -RZ, R113.reuse.H0_H0 ;  /* 0x20000071ff6f7230 */ /* 0x100fe20000004100 */
[----:B------:R-:W-:Y:S01]  /*6f90*/  F2FP.SATFINITE.E4M3.F32.PACK_AB_MERGE_C R197, R21, R20, R197 ;  /* 0x0000001415c5723e */ /* 0x000fe200048070c5 */
[C---:B------:R-:W-:Y:S01]  /*6fa0*/  FFMA R26, R81.reuse, R107, R26 ;  /* 0x0000006b511a7223 */ /* 0x040fe2000000001a */
[C---:B------:R-:W-:Y:S01]  /*6fb0*/  FFMA R31, R81.reuse, R110, R31 ;  /* 0x0000006e511f7223 */ /* 0x040fe2000000001f */
[C---:B------:R-:W-:Y:S01]  /*6fc0*/  FFMA R28, R81.reuse, R109, R28 ;  /* 0x0000006d511c7223 */ /* 0x040fe2000000001c */
[----:B------:R-:W-:Y:S01]  /*6fd0*/  F2FP.F16.E4M3.UNPACK_B R139, R162 ;  /* 0x000000a2ff8b723e */ /* 0x000fe200020006ff */
[----:B------:R-:W-:Y:S02]  /*6fe0*/  HADD2.F32 R114, -RZ, R113.H1_H1 ;  /* 0x30000071ff727230 */ /* 0x000fe40000004100 */
[----:B------:R-:W-:Y:S01]  /*6ff0*/  FFMA R29, R81, R112, R29 ;  /* 0x00000070511d7223 */ /* 0x000fe2000000001d */
[----:B------:R-:W-:Y:S01]  /*7000*/  F2FP.SATFINITE.E4M3.F32.PACK_AB_MERGE_C R198, R31, R26, RZ ;  /* 0x0000001a1fc6723e */ /* 0x000fe200048070ff */
[----:B------:R-:W-:Y:S02]  /*7010*/  HADD2.F32 R113, -RZ, R115.H0_H0 ;  /* 0x20000073ff717230 */ /* 0x000fe40000004100 */
[C---:B------:R-:W-:Y:S01]  /*7020*/  FMUL R30, R78.reuse, R34 ;  /* 0x000000224e1e7220 */ /* 0x040fe20000400000 */
[----:B------:R-:W-:Y:S01]  /*7030*/  HADD2.F32 R140, -RZ, R139.H1_H1 ;  /* 0x3000008bff8c7230 */ /* 0x000fe20000004100 */
[----:B------:R-:W-:Y:S01]  /*7040*/  F2FP.SATFINITE.E4M3.F32.PACK_AB_MERGE_C R198, R25, R24, R198 ;  /* 0x0000001819c6723e */ /* 0x000fe200048070c6 */
[C---:B------:R-:W-:Y:S01]  /*7050*/  FMUL R35, R78.reuse, R35 ;  /* 0x000000234e237220 */ /* 0x040fe20000400000 */
[--C-:B------:R-:W-:Y:S02]  /*7060*/  HADD2.F32 R115, -RZ, R117.reuse.H0_H0 ;  /* 0x20000075ff737230 */ /* 0x100fe40000004100 */
[C---:B------:R-:W-:Y:S01]  /*7070*/  FFMA R30, R81.reuse, R111, R30 ;  /* 0x0000006f511e7223 */ /* 0x040fe2000000001e */
[----:B------:R-:W-:Y:S02]  /*7080*/  HADD2.F32 R118, -RZ, R117.H1_H1 ;  /* 0x30000075ff767230 */ /* 0x000fe40000004100 */
[C---:B------:R-:W-:Y:S01]  /*7090*/  FFMA R35, R81.reuse, R114, R35 ;  /* 0x0000007251237223 */ /* 0x040fe20000000023 */
[C---:B------:R-:W-:Y:S01]  /*70a0*/  FFMA R32, R81.reuse, R113, R32 ;  /* 0x0000007151207223 */ /* 0x040fe20000000020 */
[----:B------:R-:W-:Y:S01]  /*70b0*/  F2FP.F16.E4M3.UNPACK_B R141, R162.H1 ;  /* 0x000000a2ff8d723e */ /* 0x000fe200030006ff */
[----:B------:R-:W-:Y:S01]  /*70c0*/  FFMA R33, R81, R116, R33 ;  /* 0x0000007451217223 */ /* 0x000fe20000000021 */
[----:B------:R-:W-:Y:S01]  /*70d0*/  HADD2.F32 R117, -RZ, R119.H0_H0 ;  /* 0x20000077ff757230 */ /* 0x000fe20000004100 */
        /* <DEDUP_REMOVED lines=9> */
[----:B------:R1:W-:Y:S01]  /*7170*/  STS.128 [R204+0x4010], R196 ;  /* 0x004010c4cc007388 */ /* 0x0003e20000000c00 */
[----:B------:R-:W-:Y:S01]  /*7180*/  FFMA R37, R81, R120, R37 ;  /* 0x0000007851257223 */ /* 0x000fe20000000025 */
[----:B------:R-:W-:Y:S01]  /*7190*/  F2FP.SATFINITE.E4M3.F32.PACK_AB_MERGE_C R200, R39, R34, RZ ;  /* 0x0000002227c8723e */ /* 0x000fe200048070ff */
[----:B------:R-:W-:Y:S02]  /*71a0*/  HADD2.F32 R122, -RZ, R121.H1_H1 ;  /* 0x30000079ff7a7230 */ /* 0x000fe40000004100 */
[C---:B------:R-:W-:Y:S01]  /*71b0*/  FMUL R38, R78.reuse, R42 ;  /* 0x0000002a4e267220 */ /* 0x040fe20000400000 */
[----:B------:R-:W-:Y:S01]  /*71c0*/  HADD2.F32 R121, -RZ, R123.H0_H0 ;  /* 0x2000007bff797230 */ /* 0x000fe20000004100 */
[----:B------:R-:W-:Y:S01]  /*71d0*/  F2FP.SATFINITE.E4M3.F32.PACK_AB_MERGE_C R200, R33, R32, R200 ;  /* 0x0000002021c8723e */ /* 0x000fe200048070c8 */
[----:B------:R-:W-:Y:S02]  /*71e0*/  HADD2.F32 R144, -RZ, R143.H1_H1 ;  /* 0x3000008fff907230 */ /* 0x000fe40000004100 */
[C---:B------:R-:W-:Y:S01]  /*71f0*/  FFMA R38, R81.reuse, R119, R38 ;  /* 0x0000007751267223 */ /* 0x040fe20000000026 */
[C---:B------:R-:W-:Y:S01]  /*7200*/  FMUL R43, R78.reuse, R43 ;  /* 0x0000002b4e2b7220 */ /* 0x040fe20000400000 */
[--C-:B------:R-:W-:Y:S02]  /*7210*/  HADD2.F32 R123, -RZ, R125.reuse.H0_H0 ;  /* 0x2000007dff7b7230 */ /* 0x100fe40000004100 */
[C---:B------:R-:W-:Y:S01]  /*7220*/  FMUL R42, R78.reuse, R46 ;  /* 0x0000002e4e2a7220 */ /* 0x040fe20000400000 */
[----:B------:R-:W-:Y:S02]  /*7230*/  HADD2.F32 R126, -RZ, R125.H1_H1 ;  /* 0x3000007dff7e7230 */ /* 0x000fe40000004100 */
[C---:B------:R-:W-:Y:S01]  /*7240*/  FFMA R43, R81.reuse, R122, R43 ;  /* 0x0000007a512b7223 */ /* 0x040fe2000000002b */
[----:B------:R-:W-:Y:S01]  /*7250*/  F2FP.F16.E4M3.UNPACK_B R145, R163.H1 ;  /* 0x000000a3ff91723e */ /* 0x000fe200030006ff */
[C---:B------:R-:W-:Y:S01]  /*7260*/  FFMA R40, R81.reuse, R121, R40 ;  /* 0x0000007951287223 */ /* 0x040fe20000000028 */
[----:B------:R-:W-:Y:S01]  /*7270*/  FFMA R41, R81, R124, R41 ;  /* 0x0000007c51297223 */ /* 0x000fe20000000029 */
[----:B------:R-:W-:Y:S01]  /*7280*/  ISETP.NE.AND P0, PT, R193, RZ, PT ;  /* 0x000000ffc100720c */ /* 0x000fe20003f05270 */
[----:B------:R-:W-:Y:S01]  /*7290*/  HADD2.F32 R125, -RZ, R127.H0_H0 ;  /* 0x2000007fff7d7230 */ /* 0x000fe20000004100 */
[----:B------:R-:W-:Y:S01]  /*72a0*/  F2FP.SATFINITE.E4M3.F32.PACK_AB_MERGE_C R201, R43, R38, RZ ;  /* 0x000000262bc9723e */ /* 0x000fe200048070ff */
[----:B------:R-:W-:Y:S01]  /*72b0*/  FFMA R42, R81, R123, R42 ;  /* 0x0000007b512a7223 */ /* 0x000fe2000000002a */
[C---:B------:R-:W-:Y:S01]  /*72c0*/  FMUL R47, R78.reuse, R47 ;  /* 0x0000002f4e2f7220 */ /* 0x040fe20000400000 */
[--C-:B------:R-:W-:Y:S01]  /*72d0*/  HADD2.F32 R127, -RZ, R129.reuse.H0_H0 ;  /* 0x20000081ff7f7230 */ /* 0x100fe20000004100 */
[----:B------:R-:W-:Y:S01]  /*72e0*/  F2FP.SATFINITE.E4M3.F32.PACK_AB_MERGE_C R201, R37, R36, R201 ;  /* 0x0000002425c9723e */ /* 0x000fe200048070c9 */
[----:B------:R-:W-:Y:S02]  /*72f0*/  HADD2.F32 R130, -RZ, R129.H1_H1 ;  /* 0x30000081ff827230 */ /* 0x000fe40000004100 */
[C---:B------:R-:W-:Y:S01]  /*7300*/  FFMA R47, R81.reuse, R126, R47 ;  /* 0x0000007e512f7223 */ /* 0x040fe2000000002f */
[C---:B------:R-:W-:Y:S01]  /*7310*/  FFMA R44, R81.reuse, R125, R44 ;  /* 0x0000007d512c7223 */ /* 0x040fe2000000002c */
[C---:B------:R-:W-:Y:S01]  /*7320*/  FFMA R45, R81.reuse, R128, R45 ;  /* 0x00000080512d7223 */ /* 0x040fe2000000002d */
[----:B------:R-:W-:Y:S02]  /*7330*/  HADD2.F32 R129, -RZ, R131.H0_H0 ;  /* 0x20000083ff817230 */ /* 0x000fe40000004100 */
[C---:B------:R-:W-:Y:S01]  /*7340*/  FMUL R46, R78.reuse, R50 ;  /* 0x000000324e2e7220 */ /* 0x040fe20000400000 */
[C---:B------:R-:W-:Y:S01]  /*7350*/  FMUL R51, R78.reuse, R51 ;  /* 0x000000334e337220 */ /* 0x040fe20000400000 */
[--C-:B------:R-:W-:Y:S02]  /*7360*/  HADD2.F32 R131, -RZ, R133.reuse.H0_H0 ;  /* 0x20000085ff837230 */ /* 0x100fe40000004100 */
[C---:B------:R-:W-:Y:S01]  /*7370*/  FMUL R50, R78.reuse, R54 ;  /* 0x000000364e327220 */ /* 0x040fe20000400000 */
[C---:B------:R-:W-:Y:S01]  /*7380*/  FFMA R46, R81.reuse, R127, R46 ;  /* 0x0000007f512e7223 */ /* 0x040fe2000000002e */
[----:B------:R-:W-:Y:S02]  /*7390*/  HADD2.F32 R134, -RZ, R133.H1_H1 ;  /* 0x30000085ff867230 */ /* 0x000fe40000004100 */
[C---:B------:R-:W-:Y:S01]  /*73a0*/  FFMA R51, R81.reuse, R130, R51 ;  /* 0x0000008251337223 */ /* 0x040fe20000000033 */
[----:B------:R-:W-:Y:S02]  /*73b0*/  HADD2.F32 R133, -RZ, R135.H0_H0 ;  /* 0x20000087ff857230 */ /* 0x000fe40000004100 */
[C---:B------:R-:W-:Y:S01]  /*73c0*/  FMUL R55, R78.reuse, R55 ;  /* 0x000000374e377220 */ /* 0x040fe20000400000 */
[C---:B------:R-:W-:Y:S01]  /*73d0*/  FFMA R48, R81.reuse, R129, R48 ;  /* 0x0000008151307223 */ /* 0x040fe20000000030 */
[C---:B------:R-:W-:Y:S01]  /*73e0*/  FFMA R49, R81.reuse, R132, R49 ;  /* 0x0000008451317223 */ /* 0x040fe20000000031 */
[--C-:B------:R-:W-:Y:S02]  /*73f0*/  HADD2.F32 R135, -RZ, R137.reuse.H0_H0 ;  /* 0x20000089ff877230 */ /* 0x100fe40000004100 */
[C---:B------:R-:W-:Y:S01]  /*7400*/  FFMA R50, R81.reuse, R131, R50 ;  /* 0x0000008351327223 */ /* 0x040fe20000000032 */
[----:B------:R-:W-:Y:S02]  /*7410*/  HADD2.F32 R138, -RZ, R137.H1_H1 ;  /* 0x30000089ff8a7230 */ /* 0x000fe40000004100 */
[C---:B------:R-:W-:Y:S01]  /*7420*/  FMUL R54, R78.reuse, R58 ;  /* 0x0000003a4e367220 */ /* 0x040fe20000400000 */
[----:B------:R-:W-:Y:S02]  /*7430*/  HADD2.F32 R137, -RZ, R139.H0_H0 ;  /* 0x2000008bff897230 */ /* 0x000fe40000004100 */
[C---:B------:R-:W-:Y:S01]  /*7440*/  FFMA R55, R81.reuse, R134, R55 ;  /* 0x0000008651377223 */ /* 0x040fe20000000037 */
        /* <DEDUP_REMOVED lines=16> */
[----:B------:R-:W-:Y:S01]  /*7550*/  FFMA R63, R81, R142, R63 ;  /* 0x0000008e513f7223 */ /* 0x000fe2000000003f */
[----:B------:R-:W-:Y:S01]  /*7560*/  FMUL R67, R78, R67 ;  /* 0x000000434e437220 */ /* 0x000fe20000400000 */
[----:B------:R-:W-:Y:S01]  /*7570*/  F2FP.SATFINITE.E4M3.F32.PACK_AB_MERGE_C R202, R47, R42, RZ ;  /* 0x0000002a2fca723e */ /* 0x000fe200048070ff */
[----:B------:R-:W-:Y:S01]  /*7580*/  FFMA R60, R81, R141, R60 ;  /* 0x0000008d513c7223 */ /* 0x000fe2000000003c */
[----:B------:R-:W-:Y:S01]  /*7590*/  F2FP.SATFINITE.E4M3.F32.PACK_AB_MERGE_C R203, R51, R46, RZ ;  /* 0x0000002e33cb723e */ /* 0x000fe200048070ff */
[C---:B------:R-:W-:Y:S01]  /*75a0*/  FFMA R61, R81.reuse, R144, R61 ;  /* 0x00000090513d7223 */ /* 0x040fe2000000003d */
[C---:B------:R-:W-:Y:S01]  /*75b0*/  FFMA R62, R81.reuse, R143, R62 ;  /* 0x0000008f513e7223 */ /* 0x040fe2000000003e */
[----:B------:R-:W-:Y:S01]  /*75c0*/  FFMA R67, R81, R146, R67 ;  /* 0x0000009251437223 */ /* 0x000fe20000000043 */
[----:B------:R-:W-:Y:S02]  /*75d0*/  F2FP.SATFINITE.E4M3.F32.PACK_AB_MERGE_C R202, R41, R40, R202 ;  /* 0x0000002829ca723e */ /* 0x000fe400048070ca */
[----:B------:R-:W-:Y:S02]  /*75e0*/  F2FP.SATFINITE.E4M3.F32.PACK_AB_MERGE_C R203, R45, R44, R203 ;  /* 0x0000002c2dcb723e */ /* 0x000fe400048070cb */
[----:B------:R-:W-:Y:S02]  /*75f0*/  F2FP.SATFINITE.E4M3.F32.PACK_AB_MERGE_C R212, R55, R50, RZ ;  /* 0x0000003237d4723e */ /* 0x000fe400048070ff */
[----:B------:R-:W-:Y:S01]  /*7600*/  F2FP.SATFINITE.E4M3.F32.PACK_AB_MERGE_C R213, R59, R54, RZ ;  /* 0x000000363bd5723e */ /* 0x000fe200048070ff */
[----:B------:R1:W-:Y:S01]  /*7610*/  STS.128 [R206+0x4020], R200 ;  /* 0x004020c8ce007388 */ /* 0x0003e20000000c00 */
[----:B------:R-:W-:Y:S02]  /*7620*/  F2FP.SATFINITE.E4M3.F32.PACK_AB_MERGE_C R214, R63, R58, RZ ;  /* 0x0000003a3fd6723e */ /* 0x000fe400048070ff */
[----:B------:R-:W-:Y:S02]  /*7630*/  F2FP.SATFINITE.E4M3.F32.PACK_AB_MERGE_C R215, R67, R62, RZ ;  /* 0x0000003e43d7723e */ /* 0x000fe400048070ff */
[----:B------:R-:W-:Y:S02]  /*7640*/  F2FP.SATFINITE.E4M3.F32.PACK_AB_MERGE_C R212, R49, R48, R212 ;  /* 0x0000003031d4723e */ /* 0x000fe400048070d4 */
[----:B------:R-:W-:Y:S02]  /*7650*/  F2FP.SATFINITE.E4M3.F32.PACK_AB_MERGE_C R213, R53, R52, R213 ;  /* 0x0000003435d5723e */ /* 0x000fe400048070d5 */
[----:B------:R-:W-:Y:S02]  /*7660*/  F2FP.SATFINITE.E4M3.F32.PACK_AB_MERGE_C R214, R57, R56, R214 ;  /* 0x0000003839d6723e */ /* 0x000fe400048070d6 */
[----:B------:R-:W-:Y:S02]  /*7670*/  F2FP.SATFINITE.E4M3.F32.PACK_AB_MERGE_C R215, R61, R60, R215 ;  /* 0x0000003c3dd7723e */ /* 0x000fe400048070d7 */
[----:B------:R-:W-:Y:S02]  /*7680*/  LEA R210, R181, UR49, 0x3 ;  /* 0x00000031b5d27c11 */ /* 0x000fe4000f8e18ff */
[----:B------:R-:W-:Y:S01]  /*7690*/  @P6 SHF.L.U32 R221, R180, 0x1f, RZ ;  /* 0x0000001fb4dd6819 */ /* 0x000fe200000006ff */
[----:B------:R1:W-:Y:S01]  /*76a0*/  STS.128 [R205+0x4010], R212 ;  /* 0x004010d4cd007388 */ /* 0x0003e20000000c00 */
[----:B------:R-:W-:Y:S01]  /*76b0*/  @!PT LDS RZ, [RZ] ;  /* 0x00000000fffff984 */ /* 0x000fe20000000800 */
[----:B------:R-:W-:Y:S01]  /*76c0*/  @!PT LDS RZ, [RZ] ;  /* 0x00000000fffff984 */ /* 0x000fe20000000800 */
[----:B------:R-:W-:Y:S01]  /*76d0*/  @!PT LDS RZ, [RZ] ;  /* 0x00000000fffff984 */ /* 0x000fe20000000800 */
[----:B------:R-:W-:Y:S01]  /*76e0*/  @!PT LDS RZ, [RZ] ;  /* 0x00000000fffff984 */ /* 0x000fe20000000800 */
[----:B------:R2:W-:Y:S07]  /*76f0*/  MEMBAR.ALL.CTA ;  /* 0x0000000000007992 */ /* 0x0005ee0000008000 */
[----:B--2---:R-:W2:Y:S02]  /*7700*/  FENCE.VIEW.ASYNC.S ;  /* 0x00000000000073c6 */ /* 0x004ea40000000000 */
[----:B--2---:R-:W-:Y:S06]  /*7710*/  BAR.SYNC.DEFER_BLOCKING 0x1, 0x80 ;  /* 0x0042000000007b1d */ /* 0x004fec0000010000 */
[----:B------:R-:W-:Y:S05]  /*7720*/  @P0 BRA `(.L_x_117) ;  /* 0x0000000000280947 */ /* 0x000fea0003800000 */
[----:B------:R-:W-:Y:S02]  /*7730*/  UIADD3 UR4, UPT, UPT, UR49, 0x4400, URZ ;  /* 0x0000440031047890 */ /* 0x000fe4000fffe0ff */
[----:B------:R-:W-:Y:S01]  /*7740*/  UIADD3 UR6, UP0, UPT, UR52, 0x680, URZ ;  /* 0x0000068034067890 */ /* 0x000fe2000ff1e0ff */
[----:B------:R-:W-:Y:S03]  /*7750*/  UMOV UR43, UR36 ;  /* 0x00000024002b7c82 */ /* 0x000fe60008000000 */
[----:B------:R-:W-:Y:S01]  /*7760*/  MOV R192, UR4 ;  /* 0x0000000400c07c02 */ /* 0x000fe20008000f00 */
[----:B------:R-:W-:Y:S03]  /*7770*/  UIADD3.X UR7, UPT, UPT, URZ, UR53, URZ, UP0, !UPT ;  /* 0x00000035ff077290 */ /* 0x000fe600087fe4ff */
[----:B------:R-:W-:Y:S11]  /*7780*/  R2UR UR40, R192 ;  /* 0x00000000c02872ca */ /* 0x000ff600000e0000 */
[----:B------:R-:W-:Y:S02]  /*7790*/  @!UPT UIADD3 URZ, UPT, UPT, URZ, URZ, URZ ;  /* 0x000000fffffff290 */ /* 0x000fe4000fffe0ff */
[----:B------:R2:W-:Y:S01]  /*77a0*/  UTMASTG.3D [UR40], [UR6] ;  /* 0x00000028060073b5 */ /* 0x0005e20008010000 */
[----:B------:R0:W-:Y:S01]  /*77b0*/  UTMACMDFLUSH ;  /* 0x00000000000079b7 */ /* 0x0001e20000000000 */
[----:B--2---:R-:W-:Y:S04]  /*77c0*/  DEPBAR.LE SB0, 0x1 ;  /* 0x000080400000791a */ /* 0x004fe80000000000 */
.L_x_117:
[----:B------:R-:W-:Y:S05]  /*77d0*/  BSYNC.RECONVERGENT B0 ;  /* 0x0000000000007941 */ /* 0x000fea0003800200 */
.L_x_116:
[----:B------:R-:W-:Y:S06]  /*77e0*/  BAR.SYNC.DEFER_BLOCKING 0x1, 0x80 ;  /* 0x0042000000007b1d */ /* 0x000fec0000010000 */
[----:B------:R-:W2:Y:S01]  /*77f0*/  @P6 SYNCS.PHASECHK.TRANS64.TRYWAIT P0, [R210+URZ+0x180], R221 ;  /* 0x000180ddd20065a7 */ /* 0x000ea200080011ff */
[----:B------:R-:W-:Y:S01]  /*7800*/  BSSY B1, `(.L_x_118) ;  /* 0x0000023000017945 */ /* 0x000fe20003800000 */
[----:B--2---:R-:W-:Y:S03]  /*7810*/  @P6 SEL R208, RZ, 0x1, !P0 ;  /* 0x00000001ffd06807 */ /* 0x004fe60004000000 */
[----:B------:R-:W-:Y:S05]  /*7820*/  @!P6 BRA `(.L_x_119) ;  /* 0x000000000080e947 */ /* 0x000fea0003800000 */
[----:B------:R-:W-:Y:S01]  /*7830*/  ISETP.NE.AND P1, PT, R209, RZ, PT ;  /* 0x000000ffd100720c */ /* 0x000fe20003f25270 */
[----:B------:R-:W-:Y:S01]  /*7840*/  BSSY B0, `(.L_x_120) ;  /* 0x000000a000007945 */ /* 0x000fe20003800000 */
[----:B------:R-:W-:Y:S11]  /*7850*/  ISETP.NE.AND P0, PT, R208, RZ, PT ;  /* 0x000000ffd000720c */ /* 0x000ff60003f05270 */
[----:B------:R-:W-:Y:S04]  /*7860*/  @P1 IMAD R0, R181, 0x2000, R190 ;  /* 0x00002000b5001824 */ /* 0x000fe800078e02be */
[C---:B------:R-:W-:Y:S01]  /*7870*/  @P1 IMAD.IADD R2, R0.reuse, 0x1, R211 ;  /* 0x0000000100021824 */ /* 0x040fe200078e02d3 */
[----:B------:R-:W-:Y:S03]  /*7880*/  @P1 IADD3 R219, PT, PT, R0, R219, RZ ;  /* 0x000000db00db1210 */ /* 0x000fe60007ffe0ff */
[----:B------:R-:W-:Y:S01]  /*7890*/  @P1 IMAD.IADD R217, R217, 0x1, R2 ;  /* 0x00000001d9d91824 */ /* 0x000fe200078e0202 */
[----:B------:R-:W-:Y:S06]  /*78a0*/  @P0 BRA `(.L_x_121) ;  /* 0x00000000000c0947 */ /* 0x000fec0003800000 */
[----:B------:R-:W-:Y:S04]  /*78b0*/  SHF.L.U32 R3, R180, 0x1f, RZ ;  /* 0x0000001fb4037819 */ /* 0x000fe800000006ff */
[----:B------:R-:W2:Y:S02]  /*78c0*/  SYNCS.PHASECHK.TRANS64.TRYWAIT P0, [R210+URZ+0x180], R3 ;  /* 0x00018003d20075a7 */ /* 0x000ea400080011ff */
[----:B--2---:R-:W-:Y:S05]  /*78d0*/  @!P0 BRA `(.L_x_122) ;  /* 0x0000002400988947 */ /* 0x004fea0003800000 */
.L_x_121:
[----:B------:R-:W-:Y:S05]  /*78e0*/  BSYNC B0 ;  /* 0x0000000000007941 */ /* 0x000fea0003800000 */
.L_x_120:
[----:B------:R-:W-:Y:S01]  /*78f0*/  ISETP.NE.AND P0, PT, R209, RZ, PT ;  /* 0x000000ffd100720c */ /* 0x000fe20003f05270 */
[----:B--2---:R-:W-:Y:S02]  /*7900*/  VIADD R210, R210, 0x190 ;  /* 0x00000190d2d27836 */ /* 0x004fe40000000000 */
[----:B------:R-:W-:Y:S02]  /*7910*/  IMAD.U32 R3, RZ, RZ, UR37 ;  /* 0x00000025ff037e24 */ /* 0x000fe4000f8e00ff */
[----:B------:R-:W-:Y:S03]  /*7920*/  VIADD R181, R181, 0x1 ;  /* 0x00000001b5b57836 */ /* 0x000fe60000000000 */
[----:B------:R-:W-:Y:S05]  /*7930*/  PRMT R3, R3, 0x654, R210 ;  /* 0x0000065403037816 */ /* 0x000fea00000000d2 */
[----:B------:R2:W3:Y:S04]  /*7940*/  @P0 LDS.128 R148, [R0] ;  /* 0x0000000000940984 */ /* 0x0004e80000000c00 */
[----:B------:R2:W4:Y:S04]  /*7950*/  @P0 LDS.128 R152, [R2+0x10] ;  /* 0x0000100002980984 */ /* 0x0005280000000c00 */
        /* <DEDUP_REMOVED lines=9> */
[----:B------:R-:W-:Y:S01]  /*79f0*/  SEL R181, R181, RZ, P0 ;  /* 0x000000ffb5b57207 */ /* 0x000fe20000000000 */
[----:B-----5:R5:W-:Y:S02]  /*7a00*/  SYNCS.ARRIVE.TRANS64.RED.A1T0 RZ, [R3+URZ], RZ ;  /* 0x000000ff03ff79a7 */ /* 0x020be400081004ff */
[----:B-----5:R-:W-:Y:S04]  /*7a10*/  SEL R3, RZ, 0x1, P0 ;  /* 0x00000001ff037807 */ /* 0x020fe80000000000 */
[----:B--234-:R-:W-:Y:S02]  /*7a20*/  LOP3.LUT R180, R180, R3, RZ, 0x3c, !PT ;  /* 0x00000003b4b47212 */ /* 0x01cfe400078e3cff */
.L_x_119:
[----:B------:R-:W-:Y:S05]  /*7a30*/  BSYNC B1 ;  /* 0x0000000000017941 */ /* 0x000fea0003800000 */
.L_x_118:
[----:B------:R-:W-:Y:S05]  /*7a40*/  VIADD R0, R80, 0x40 ;  /* 0x0000004050007836 */ /* 0x000fea0000000000 */
[----:B------:R-:W-:Y:S04]  /*7a50*/  SHF.R.U32.HI R0, RZ, 0x15, R0 ;  /* 0x00000015ff007819 */ /* 0x000fe80000011600 */
[----:B------:R-:W-:Y:S11]  /*7a60*/  LOP3.LUT P0, RZ, R0, 0x3, R173, 0x48, !PT ;  /* 0x0000000300ff7812 */ /* 0x000ff600078048ad */
[----:B------:R-:W-:Y:S02]  /*7a70*/  @!UPT UIADD3 URZ, UPT, UPT, URZ, URZ, URZ ;  /* 0x000000fffffff290 */ /* 0x000fe4000fffe0ff */
[----:B------:R-:W-:Y:S05]  /*7a80*/  @!P0 BRA `(.L_x_123) ;  /* 0x0000000000408947 */ /* 0x000fea0003800000 */
[----:B------:R-:W2:Y:S01]  /*7a90*/  LDCU.64 UR8, c[0x4][0x70] ;  /* 0x01000e00ff0877ac */ /* 0x000ea20008000a00 */
[----:B------:R-:W-:Y:S01]  /*7aa0*/  MOV R3, 0x0 ;  /* 0x0000000000037802 */ /* 0x000fe20000000f00 */
[----:B------:R-:W-:Y:S02]  /*7ab0*/  HFMA2 R12, -RZ, RZ, 0, 5.9604644775390625e-08 ;  /* 0x00000001ff0c7431 */ /* 0x000fe400000001ff */
[----:B------:R-:W-:Y:S02]  /*7ac0*/  IMAD.MOV.U32 R8, RZ, RZ, 0x192 ;  /* 0x00000192ff087424 */ /* 0x000fe400078e00ff */
[----:B------:R-:W-:Y:S01]  /*7ad0*/  IMAD.MOV.U32 R13, RZ, RZ, RZ ;  /* 0x000000ffff0d7224 */ /* 0x000fe200078e00ff */
[----:B------:R-:W3:Y:S01]  /*7ae0*/  LDCU.64 UR6, c[0x4][0x78] ;  /* 0x01000f00ff0677ac */ /* 0x000ee20008000a00 */
[----:B------:R-:W4:Y:S01]  /*7af0*/  LDC.64 R2, c[0x4][R3] ;  /* 0x0100000003027b82 */ /* 0x000f220000000a00 */
[----:B------:R-:W5:Y:S01]  /*7b00*/  LDCU.64 UR4, c[0x4][0x10] ;  /* 0x01000200ff0477ac */ /* 0x000f620008000a00 */
[----:B--2---:R-:W-:Y:S01]  /*7b10*/  MOV R5, UR9 ;  /* 0x0000000900057c02 */ /* 0x004fe20008000f00 */
[----:B------:R-:W-:Y:S01]  /*7b20*/  IMAD.U32 R4, RZ, RZ, UR8 ;  /* 0x00000008ff047e24 */ /* 0x000fe2000f8e00ff */
[----:B---3--:R-:W-:Y:S01]  /*7b30*/  MOV R7, UR7 ;  /* 0x0000000700077c02 */ /* 0x008fe20008000f00 */
[----:B------:R-:W-:Y:S01]  /*7b40*/  IMAD.U32 R6, RZ, RZ, UR6 ;  /* 0x00000006ff067e24 */ /* 0x000fe2000f8e00ff */
[----:B-----5:R-:W-:Y:S01]  /*7b50*/  MOV R11, UR5 ;  /* 0x00000005000b7c02 */ /* 0x020fe20008000f00 */
[----:B------:R-:W-:Y:S02]  /*7b60*/  IMAD.U32 R10, RZ, RZ, UR4 ;  /* 0x00000004ff0a7e24 */ /* 0x000fe4000f8e00ff */
[----:B------:R-:W-:Y:S07]  /*7b70*/  LEPC R20, `(.L_x_123) ;  /* 0x000000001014794e */ /* 0x000fee0000000000 */
[----:B-1--4-:R-:W-:Y:S05]  /*7b80*/  CALL.ABS.NOINC R2 ;  /* 0x0000000002007343 */ /* 0x012fea0003c00000 */
.L_x_123:
[----:B------:R-:W-:Y:S01]  /*7b90*/  ISETP.NE.AND P0, PT, R193, RZ, PT ;  /* 0x000000ffc100720c */ /* 0x000fe20003f05270 */
[----:B------:R-:W-:Y:S05]  /*7ba0*/  WARPSYNC.ALL ;  /* 0x0000000000007948 */ /* 0x000fea0003800000 */
[----:B------:R-:W-:Y:S01]  /*7bb0*/  R2UR UR4, R80 ;  /* 0x00000000500472ca */ /* 0x000fe200000e0000 */
[----:B------:R-:W-:Y:S01]  /*7bc0*/  BSSY.RECONVERGENT B0, `(.L_x_124) ;  /* 0x000011d000007945 */ /* 0x000fe20003800200 */
[----:B------:R-:W-:Y:S02]  /*7bd0*/  F2FP.F16.E4M3.UNPACK_B R11, R149 ;  /* 0x00000095ff0b723e */ /* 0x000fe400020006ff */
[----:B------:R-:W-:Y:S02]  /*7be0*/  F2FP.F16.E4M3.UNPACK_B R10, R150 ;  /* 0x00000096ff0a723e */ /* 0x000fe400020006ff */
[----:B------:R-:W-:Y:S01]  /*7bf0*/  F2FP.F16.E4M3.UNPACK_B R9, R151 ;  /* 0x00000097ff09723e */ /* 0x000fe200020006ff */
[--C-:B------:R-:W-:Y:S01]  /*7c00*/  HADD2.F32 R83, -RZ, R11.reuse.H0_H0 ;  /* 0x2000000bff537230 */ /* 0x100fe20000004100 */
[----:B------:R-:W-:Y:S01]  /*7c10*/  F2FP.F16.E4M3.UNPACK_B R8, R152 ;  /* 0x00000098ff08723e */ /* 0x000fe200020006ff */
[----:B------:R-:W-:Y:S01]  /*7c20*/  HADD2.F32 R84, -RZ, R11.H1_H1 ;  /* 0x3000000bff547230 */ /* 0x000fe20000004100 */
[----:B------:R-:W-:Y:S01]  /*7c30*/  F2FP.F16.E4M3.UNPACK_B R7, R153 ;  /* 0x00000099ff07723e */ /* 0x000fe200020006ff */
[--C-:B------:R-:W-:Y:S01]  /*7c40*/  HADD2.F32 R87, -RZ, R10.reuse.H0_H0 ;  /* 0x2000000aff577230 */ /* 0x100fe20000004100 */
[----:B------:R-:W-:Y:S01]  /*7c50*/  F2FP.F16.E4M3.UNPACK_B R6, R154 ;  /* 0x0000009aff06723e */ /* 0x000fe200020006ff */
[----:B------:R-:W-:Y:S01]  /*7c60*/  HADD2.F32 R88, -RZ, R10.H1_H1 ;  /* 0x3000000aff587230 */ /* 0x000fe20000004100 */
[----:B------:R-:W-:Y:S01]  /*7c70*/  F2FP.F16.E4M3.UNPACK_B R5, R155 ;  /* 0x0000009bff05723e */ /* 0x000fe200020006ff */
[--C-:B------:R-:W-:Y:S01]  /*7c80*/  HADD2.F32 R91, -RZ, R9.reuse.H0_H0 ;  /* 0x20000009ff5b7230 */ /* 0x100fe20000004100 */
[----:B-1----:R-:W-:Y:S01]  /*7c90*/  F2FP.F16.E4M3.UNPACK_B R4, R156 ;  /* 0x0000009cff04723e */ /* 0x002fe200020006ff */
[----:B------:R-:W-:Y:S01]  /*7ca0*/  HADD2.F32 R92, -RZ, R9.H1_H1 ;  /* 0x30000009ff5c7230 */ /* 0x000fe20000004100 */
[-C--:B------:R-:W-:Y:S01]  /*7cb0*/  F2FP.F16.E4M3.UNPACK_B R2, R148.reuse ;  /* 0x00000094ff02723e */ /* 0x080fe200020006ff */
[--C-:B------:R-:W-:Y:S01]  /*7cc0*/  HADD2.F32 R95, -RZ, R8.reuse.H0_H0 ;  /* 0x20000008ff5f7230 */ /* 0x100fe20000004100 */
[----:B------:R-:W-:Y:S01]  /*7cd0*/  F2FP.F16.E4M3.UNPACK_B R148, R148.H1 ;  /* 0x00000094ff94723e */ /* 0x000fe200030006ff */
[----:B------:R-:W-:Y:S01]  /*7ce0*/  HADD2.F32 R97, -RZ, R8.H1_H1 ;  /* 0x30000008ff617230 */ /* 0x000fe20000004100 */
[----:B------:R-:W-:Y:S01]  /*7cf0*/  F2FP.F16.E4M3.UNPACK_B R149, R149.H1 ;  /* 0x00000095ff95723e */ /* 0x000fe200030006ff */
[--C-:B------:R-:W-:Y:S01]  /*7d00*/  HADD2.F32 R98, -RZ, R7.reuse.H0_H0 ;  /* 0x20000007ff627230 */ /* 0x100fe20000004100 */
[----:B------:R-:W-:Y:S01]  /*7d10*/  F2FP.F16.E4M3.UNPACK_B R150, R150.H1 ;  /* 0x00000096ff96723e */ /* 0x000fe200030006ff */
[----:B------:R-:W-:Y:S01]  /*7d20*/  HADD2.F32 R101, -RZ, R7.H1_H1 ;  /* 0x30000007ff657230 */ /* 0x000fe20000004100 */
[----:B------:R-:W-:Y:S01]  /*7d30*/  F2FP.F16.E4M3.UNPACK_B R151, R151.H1 ;  /* 0x00000097ff97723e */ /* 0x000fe200030006ff */
[--C-:B------:R-:W-:Y:S01]  /*7d40*/  HADD2.F32 R102, -RZ, R6.reuse.H0_H0 ;  /* 0x20000006ff667230 */ /* 0x100fe20000004100 */
[----:B------:R-:W-:Y:S01]  /*7d50*/  F2FP.F16.E4M3.UNPACK_B R138, R163 ;  /* 0x000000a3ff8a723e */ /* 0x000fe200020006ff */
[----:B------:R-:W-:Y:S01]  /*7d60*/  HADD2.F32 R105, -RZ, R6.H1_H1 ;  /* 0x30000006ff697230 */ /* 0x000fe20000004100 */
[----:B------:R-:W-:Y:S01]  /*7d70*/  R2UR UR5, R207 ;  /* 0x00000000cf0572ca */ /* 0x000fe200000e0000 */
        /* <DEDUP_REMOVED lines=8> */
[----:B------:R-:W1:Y:S01]  /*7e00*/  LDTM.x64 R4, tmem[UR4+0x40] ;  /* 0x00004004000479ee */ /* 0x000e620008340000 */
[--C-:B------:R-:W-:Y:S01]  /*7e10*/  HADD2.F32 R0, -RZ, R2.reuse.H0_H0 ;  /* 0x20000002ff007230 */ /* 0x100fe20000004100 */
[----:B------:R-:W-:Y:S01]  /*7e20*/  NOP ;  /* 0x0000000000007918 */ /* 0x000fe20000000000 */
[----:B------:R-:W-:Y:S01]  /*7e30*/  HADD2.F32 R2, -RZ, R2.H1_H1 ;  /* 0x30000002ff027230 */ /* 0x000fe20000004100 */
[----:B------:R-:W-:Y:S01]  /*7e40*/  UIADD3 UR5, UPT, UPT, UR5, 0x1f0, URZ ;  /* 0x000001f005057890 */ /* 0x000fe2000fffe0ff */
[--C-:B------:R-:W-:Y:S01]  /*7e50*/  HADD2.F32 R86, -RZ, R149.reuse.H1_H1 ;  /* 0x30000095ff567230 */ /* 0x100fe20000004100 */
[----:B------:R-:W-:Y:S01]  /*7e60*/  F2FP.F16.E4M3.UNPACK_B R132, R161 ;  /* 0x000000a1ff84723e */ /* 0x000fe200020006ff */
[--C-:B------:R-:W-:Y:S01]  /*7e70*/  HADD2.F32 R114, -RZ, R116.reuse.H0_H0 ;  /* 0x20000074ff727230 */ /* 0x100fe20000004100 */
[----:B------:R-:W-:Y:S01]  /*7e80*/  UPRMT UR5, UR37, 0x654, UR5 ;  /* 0x0000065425057896 */ /* 0x000fe20008000005 */
[----:B------:R-:W-:Y:S01]  /*7e90*/  HADD2.F32 R117, -RZ, R116.H1_H1 ;  /* 0x30000074ff757230 */ /* 0x000fe20000004100 */
[----:B------:R-:W-:Y:S01]  /*7ea0*/  F2FP.F16.E4M3.UNPACK_B R136, R162 ;  /* 0x000000a2ff88723e */ /* 0x000fe200020006ff */
[--C-:B------:R-:W-:Y:S01]  /*7eb0*/  HADD2.F32 R118, -RZ, R120.reuse.H0_H0 ;  /* 0x20000078ff767230 */ /* 0x100fe20000004100 */
[----:B------:R-:W-:Y:S01]  /*7ec0*/  F2FP.F16.E4M3.UNPACK_B R152, R152.H1 ;  /* 0x00000098ff98723e */ /* 0x000fe200030006ff */
[----:B------:R-:W-:Y:S01]  /*7ed0*/  HADD2.F32 R121, -RZ, R120.H1_H1 ;  /* 0x30000078ff797230 */ /* 0x000fe20000004100 */
[----:B------:R-:W-:Y:S01]  /*7ee0*/  F2FP.F16.E4M3.UNPACK_B R153, R153.H1 ;  /* 0x00000099ff99723e */ /* 0x000fe200030006ff */
[--C-:B------:R-:W-:Y:S01]  /*7ef0*/  HADD2.F32 R122, -RZ, R124.reuse.H0_H0 ;  /* 0x2000007cff7a7230 */ /* 0x100fe20000004100 */
[----:B------:R-:W-:Y:S01]  /*7f00*/  F2FP.F16.E4M3.UNPACK_B R154, R154.H1 ;  /* 0x0000009aff9a723e */ /* 0x000fe200030006ff */
[----:B-1----:R-:W-:Y:S01]  /*7f10*/  SYNCS.ARRIVE.TRANS64.RED.A1T0 RZ, [UR5], RZ ;  /* 0x000000ffffff79a7 */ /* 0x002fe20008100405 */
[----:B------:R-:W-:Y:S01]  /*7f20*/  HADD2.F32 R125, -RZ, R124.H1_H1 ;  /* 0x3000007cff7d7230 */ /* 0x000fe20000004100 */
[----:B------:R-:W-:Y:S01]  /*7f30*/  F2FP.F16.E4M3.UNPACK_B R155, R155.H1 ;  /* 0x0000009bff9b723e */ /* 0x000fe200030006ff */
[--C-:B------:R-:W-:Y:S01]  /*7f40*/  HADD2.F32 R126, -RZ, R128.reuse.H0_H0 ;  /* 0x20000080ff7e7230 */ /* 0x100fe20000004100 */
[----:B------:R-:W-:Y:S01]  /*7f50*/  F2FP.F16.E4M3.UNPACK_B R156, R156.H1 ;  /* 0x0000009cff9c723e */ /* 0x000fe200030006ff */
[----:B------:R-:W-:Y:S01]  /*7f60*/  HADD2.F32 R129, -RZ, R128.H1_H1 ;  /* 0x30000080ff817230 */ /* 0x000fe20000004100 */
[----:B------:R-:W-:Y:S01]  /*7f70*/  F2FP.F16.E4M3.UNPACK_B R157, R157.H1 ;  /* 0x0000009dff9d723e */ /* 0x000fe200030006ff */
[C---:B------:R-:W-:Y:S01]  /*7f80*/  FMUL R4, R78.reuse, R4 ;  /* 0x000000044e047220 */ /* 0x040fe20000400000 */
[C---:B------:R-:W-:Y:S01]  /*7f90*/  FMUL R5, R78.reuse, R5 ;  /* 0x000000054e057220 */ /* 0x040fe20000400000 */
[----:B------:R-:W-:Y:S02]  /*7fa0*/  HADD2.F32 R3, -RZ, R148.H0_H0 ;  /* 0x20000094ff037230 */ /* 0x000fe40000004100 */
        /* <DEDUP_REMOVED lines=9> */
[C---:B------:R-:W-:Y:S01]  /*8040*/  FMUL R2, R78.reuse, R21 ;  /* 0x000000154e027220 */ /* 0x040fe20000400000 */
[C---:B------:R-:W-:Y:S01]  /*8050*/  FMUL R21, R78.reuse, R28 ;  /* 0x0000001c4e157220 */ /* 0x040fe20000400000 */
[----:B------:R-:W-:Y:S02]  /*8060*/  HADD2.F32 R130, -RZ, R132.H0_H0 ;  /* 0x20000084ff827230 */ /* 0x000fe40000004100 */
[C---:B------:R-:W-:Y:S01]  /*8070*/  FMUL R6, R78.reuse, R6 ;  /* 0x000000064e067220 */ /* 0x040fe20000400000 */
[----:B------:R-:W-:Y:S02]  /*8080*/  HADD2.F32 R82, -RZ, R148.H1_H1 ;  /* 0x30000094ff527230 */ /* 0x000fe40000004100 */
[C---:B------:R-:W-:Y:S01]  /*8090*/  FMUL R7, R78.reuse, R7 ;  /* 0x000000074e077220 */ /* 0x040fe20000400000 */
[----:B------:R-:W-:Y:S02]  /*80a0*/  HADD2.F32 R85, -RZ, R149.H0_H0 ;  /* 0x20000095ff557230 */ /* 0x000fe40000004100 */
[C---:B------:R-:W-:Y:S01]  /*80b0*/  FFMA R6, R81.reuse, R3, R6 ;  /* 0x0000000351067223 */ /* 0x040fe20000000006 */
[----:B------:R-:W-:Y:S02]  /*80c0*/  HADD2.F32 R133, -RZ, R132.H1_H1 ;  /* 0x30000084ff857230 */ /* 0x000fe40000004100 */
[C---:B------:R-:W-:Y:S01]  /*80d0*/  FFMA R7, R81.reuse, R82, R7 ;  /* 0x0000005251077223 */ /* 0x040fe20000000007 */
[C---:B------:R-:W-:Y:S01]  /*80e0*/  FFMA R8, R81.reuse, R83, R8 ;  /* 0x0000005351087223 */ /* 0x040fe20000000008 */
[C---:B------:R-:W-:Y:S01]  /*80f0*/  FFMA R9, R81.reuse, R84, R9 ;  /* 0x0000005451097223 */ /* 0x040fe20000000009 */
[--C-:B------:R-:W-:Y:S02]  /*8100*/  HADD2.F32 R82, -RZ, R138.reuse.H0_H0 ;  /* 0x2000008aff527230 */ /* 0x100fe40000004100 */
[C---:B------:R-:W-:Y:S01]  /*8110*/  FMUL R10, R78.reuse, R10 ;  /* 0x0000000a4e0a7220 */ /* 0x040fe20000400000 */
[----:B------:R-:W-:Y:S02]  /*8120*/  HADD2.F32 R83, -RZ, R138.H1_H1 ;  /* 0x3000008aff537230 */ /* 0x000fe40000004100 */
[C---:B------:R-:W-:Y:S01]  /*8130*/  FMUL R11, R78.reuse, R11 ;  /* 0x0000000b4e0b7220 */ /* 0x040fe20000400000 */
[----:B------:R-:W-:Y:S02]  /*8140*/  HADD2.F32 R89, -RZ, R150.H0_H0 ;  /* 0x20000096ff597230 */ /* 0x000fe40000004100 */
[C---:B------:R-:W-:Y:S01]  /*8150*/  FFMA R10, R81.reuse, R85, R10 ;  /* 0x00000055510a7223 */ /* 0x040fe2000000000a */
[--C-:B------:R-:W-:Y:S02]  /*8160*/  HADD2.F32 R134, -RZ, R136.reuse.H0_H0 ;  /* 0x20000088ff867230 */ /* 0x100fe40000004100 */
[C---:B------:R-:W-:Y:S01]  /*8170*/  FFMA R11, R81.reuse, R86, R11 ;  /* 0x00000056510b7223 */ /* 0x040fe2000000000b */
[C---:B------:R-:W-:Y:S01]  /*8180*/  FFMA R12, R81.reuse, R87, R12 ;  /* 0x00000057510c7223 */ /* 0x040fe2000000000c */
[----:B------:R-:W-:Y:S01]  /*8190*/  FFMA R13, R81, R88, R13 ;  /* 0x00000058510d7223 */ /* 0x000fe2000000000d */
[----:B------:R-:W-:Y:S01]  /*81a0*/  F2FP.SATFINITE.E4M3.F32.PACK_AB_MERGE_C R86, R7, R6, RZ ;  /* 0x000000060756723e */ /* 0x000fe200048070ff */
[C---:B------:R-:W-:Y:S01]  /*81b0*/  FMUL R7, R78.reuse, R24 ;  /* 0x000000184e077220 */ /* 0x040fe20000400000 */
[----:B------:R-:W-:Y:S01]  /*81c0*/  F2FP.SATFINITE.E4M3.F32.PACK_AB_MERGE_C R138, R11, R10, RZ ;  /* 0x0000000a0b8a723e */ /* 0x000fe200048070ff */
[C---:B------:R-:W-:Y:S01]  /*81d0*/  FMUL R10, R78.reuse, R25 ;  /* 0x000000194e0a7220 */ /* 0x040fe20000400000 */
[C---:B------:R-:W-:Y:S01]  /*81e0*/  FMUL R25, R78.reuse, R32 ;  /* 0x000000204e197220 */ /* 0x040fe20000400000 */
[----:B------:R-:W-:Y:S02]  /*81f0*/  HADD2.F32 R137, -RZ, R136.H1_H1 ;  /* 0x30000088ff897230 */ /* 0x000fe40000004100 */
[C---:B------:R-:W-:Y:S01]  /*8200*/  FMUL R14, R78.reuse, R14 ;  /* 0x0000000e4e0e7220 */ /* 0x040fe20000400000 */
[----:B------:R-:W-:Y:S02]  /*8210*/  HADD2.F32 R90, -RZ, R150.H1_H1 ;  /* 0x30000096ff5a7230 */ /* 0x000fe40000004100 */
[C---:B------:R-:W-:Y:S01]  /*8220*/  FMUL R15, R78.reuse, R15 ;  /* 0x0000000f4e0f7220 */ /* 0x040fe20000400000 */
[--C-:B------:R-:W-:Y:S02]  /*8230*/  HADD2.F32 R93, -RZ, R151.reuse.H0_H0 ;  /* 0x20000097ff5d7230 */ /* 0x100fe40000004100 */
[C---:B------:R-:W-:Y:S01]  /*8240*/  FFMA R14, R81.reuse, R89, R14 ;  /* 0x00000059510e7223 */ /* 0x040fe2000000000e */
[----:B------:R-:W-:Y:S02]  /*8250*/  HADD2.F32 R94, -RZ, R151.H1_H1 ;  /* 0x30000097ff5e7230 */ /* 0x000fe40000004100 */
[C---:B------:R-:W-:Y:S01]  /*8260*/  FFMA R15, R81.reuse, R90, R15 ;  /* 0x0000005a510f7223 */ /* 0x040fe2000000000f */
[C---:B------:R-:W-:Y:S01]  /*8270*/  FFMA R16, R81.reuse, R91, R16 ;  /* 0x0000005b51107223 */ /* 0x040fe20000000010 */
[----:B------:R-:W-:Y:S01]  /*8280*/  FFMA R17, R81, R92, R17 ;  /* 0x0000005c51117223 */ /* 0x000fe20000000011 */
[C---:B------:R-:W-:Y:S01]  /*8290*/  FMUL R18, R78.reuse, R18 ;  /* 0x000000124e127220 */ /* 0x040fe20000400000 */
[C---:B------:R-:W-:Y:S01]  /*82a0*/  FMUL R19, R78.reuse, R19 ;  /* 0x000000134e137220 */ /* 0x040fe20000400000 */
[--C-:B------:R-:W-:Y:S01]  /*82b0*/  HADD2.F32 R96, -RZ, R152.reuse.H0_H0 ;  /* 0x20000098ff607230 */ /* 0x100fe20000004100 */
[----:B------:R-:W-:Y:S01]  /*82c0*/  F2FP.SATFINITE.E4M3.F32.PACK_AB_MERGE_C R14, R15, R14, RZ ;  /* 0x0000000e0f0e723e */ /* 0x000fe200048070ff */
[C---:B------:R-:W-:Y:S01]  /*82d0*/  FFMA R18, R81.reuse, R93, R18 ;  /* 0x0000005d51127223 */ /* 0x040fe20000000012 */
[C---:B------:R-:W-:Y:S01]  /*82e0*/  FFMA R19, R81.reuse, R94, R19 ;  /* 0x0000005e51137223 */ /* 0x040fe20000000013 */
[C---:B------:R-:W-:Y:S01]  /*82f0*/  FFMA R0, R81.reuse, R95, R0 ;  /* 0x0000005f51007223 */ /* 0x040fe20000000000 */
[----:B------:R-:W-:Y:S01]  /*8300*/  FFMA R2, R81, R97, R2 ;  /* 0x0000006151027223 */ /* 0x000fe20000000002 */
[----:B------:R-:W-:Y:S02]  /*8310*/  HADD2.F32 R99, -RZ, R152.H1_H1 ;  /* 0x30000098ff637230 */ /* 0x000fe40000004100 */
[C---:B------:R-:W-:Y:S01]  /*8320*/  FMUL R3, R78.reuse, R22 ;  /* 0x000000164e037220 */ /* 0x040fe20000400000 */
[----:B------:R-:W-:Y:S01]  /*8330*/  F2FP.SATFINITE.E4M3.F32.PACK_AB_MERGE_C R18, R19, R18, RZ ;  /* 0x000000121312723e */ /* 0x000fe200048070ff */
[C---:B------:R-:W-:Y:S01]  /*8340*/  FMUL R22, R78.reuse, R29 ;  /* 0x0000001d4e167220 */ /* 0x040fe20000400000 */
[C---:B------:R-:W-:Y:S01]  /*8350*/  FMUL R29, R78.reuse, R36 ;  /* 0x000000244e1d7220 */ /* 0x040fe20000400000 */
[C---:B------:R-:W-:Y:S01]  /*8360*/  FFMA R3, R81.reuse, R96, R3 ;  /* 0x0000006051037223 */ /* 0x040fe20000000003 */
[C---:B------:R-:W-:Y:S01]  /*8370*/  FMUL R6, R78.reuse, R23 ;  /* 0x000000174e067220 */ /* 0x040fe20000400000 */
[--C-:B------:R-:W-:Y:S02]  /*8380*/  HADD2.F32 R100, -RZ, R153.reuse.H0_H0 ;  /* 0x20000099ff647230 */ /* 0x100fe40000004100 */
[C---:B------:R-:W-:Y:S01]  /*8390*/  FMUL R11, R78.reuse, R26 ;  /* 0x0000001a4e0b7220 */ /* 0x040fe20000400000 */
[----:B------:R-:W-:Y:S02]  /*83a0*/  HADD2.F32 R103, -RZ, R153.H1_H1 ;  /* 0x30000099ff677230 */ /* 0x000fe40000004100 */
[C---:B------:R-:W-:Y:S01]  /*83b0*/  FFMA R6, R81.reuse, R99, R6 ;  /* 0x0000006351067223 */ /* 0x040fe20000000006 */
[C---:B------:R-:W-:Y:S01]  /*83c0*/  FFMA R7, R81.reuse, R98, R7 ;  /* 0x0000006251077223 */ /* 0x040fe20000000007 */
[C---:B------:R-:W-:Y:S01]  /*83d0*/  FFMA R10, R81.reuse, R101, R10 ;  /* 0x00000065510a7223 */ /* 0x040fe2000000000a */
[C---:B------:R-:W-:Y:S01]  /*83e0*/  FFMA R11, R81.reuse, R100, R11 ;  /* 0x00000064510b7223 */ /* 0x040fe2000000000b */
[----:B------:R-:W-:Y:S01]  /*83f0*/  FMUL R26, R78, R33 ;  /* 0x000000214e1a7220 */ /* 0x000fe20000400000 */
[----:B------:R-:W-:Y:S01]  /*8400*/  F2FP.SATFINITE.E4M3.F32.PACK_AB_MERGE_C R3, R6, R3, RZ ;  /* 0x000000030603723e */ /* 0x000fe200048070ff */
[C---:B------:R-:W-:Y:S01]  /*8410*/  FMUL R33, R78.reuse, R40 ;  /* 0x000000284e217220 */ /* 0x040fe20000400000 */
        /* <DEDUP_REMOVED lines=8> */
[C---:B------:R-:W-:Y:S01]  /*84a0*/  FMUL R30, R78.reuse, R37 ;  /* 0x000000254e1e7220 */ /* 0x040fe20000400000 */
[C---:B------:R-:W-:Y:S01]  /*84b0*/  FMUL R37, R78.reuse, R44 ;  /* 0x0000002c4e257220 */ /* 0x040fe20000400000 */
[C---:B------:R-:W-:Y:S01]  /*84c0*/  FMUL R24, R78.reuse, R31 ;  /* 0x0000001f4e187220 */ /* 0x040fe20000400000 */
[----:B------:R-:W-:Y:S01]  /*84d0*/  F2FP.F16.E4M3.UNPACK_B R158, R158.H1 ;  /* 0x0000009eff9e723e */ /* 0x000fe200030006ff */
[--C-:B------:R-:W-:Y:S02]  /*84e0*/  HADD2.F32 R108, -RZ, R155.reuse.H0_H0 ;  /* 0x2000009bff6c7230 */ /* 0x100fe40000004100 */
[----:B------:R-:W-:Y:S01]  /*84f0*/  FMUL R27, R78, R34 ;  /* 0x000000224e1b7220 */ /* 0x000fe20000400000 */
[----:B------:R-:W-:Y:S02]  /*8500*/  HADD2.F32 R111, -RZ, R155.H1_H1 ;  /* 0x3000009bff6f7230 */ /* 0x000fe40000004100 */
[C---:B------:R-:W-:Y:S01]  /*8510*/  FFMA R24, R81.reuse, R107, R24 ;  /* 0x0000006b51187223 */ /* 0x040fe20000000018 */
[----:B------:R-:W-:Y:S01]  /*8520*/  F2FP.F16.E4M3.UNPACK_B R159, R159.H1 ;  /* 0x0000009fff9f723e */ /* 0x000fe200030006ff */
[C---:B------:R-:W-:Y:S01]  /*8530*/  FFMA R25, R81.reuse, R106, R25 ;  /* 0x0000006a51197223 */ /* 0x040fe20000000019 */
[C---:B------:R-:W-:Y:S01]  /*8540*/  FFMA R26, R81.reuse, R109, R26 ;  /* 0x0000006d511a7223 */ /* 0x040fe2000000001a */
[----:B------:R-:W-:Y:S01]  /*8550*/  F2FP.F16.E4M3.UNPACK_B R160, R160.H1 ;  /* 0x000000a0ffa0723e */ /* 0x000fe200030006ff */
[C---:B------:R-:W-:Y:S01]  /*8560*/  FFMA R27, R81.reuse, R108, R27 ;  /* 0x0000006c511b7223 */ /* 0x040fe2000000001b */
[----:B------:R-:W-:Y:S01]  /*8570*/  F2FP.SATFINITE.E4M3.F32.PACK_AB_MERGE_C R6, R24, R23, RZ ;  /* 0x000000171806723e */ /* 0x000fe200048070ff */
[C---:B------:R-:W-:Y:S01]  /*8580*/  FMUL R34, R78.reuse, R41 ;  /* 0x000000294e227220 */ /* 0x040fe20000400000 */
[C---:B------:R-:W-:Y:S01]  /*8590*/  FMUL R41, R78.reuse, R48 ;  /* 0x000000304e297220 */ /* 0x040fe20000400000 */
[----:B------:R-:W-:Y:S01]  /*85a0*/  FMUL R28, R78, R35 ;  /* 0x000000234e1c7220 */ /* 0x000fe20000400000 */
[----:B------:R-:W-:Y:S01]  /*85b0*/  F2FP.F16.E4M3.UNPACK_B R161, R161.H1 ;  /* 0x000000a1ffa1723e */ /* 0x000fe200030006ff */
[--C-:B------:R-:W-:Y:S01]  /*85c0*/  HADD2.F32 R112, -RZ, R156.reuse.H0_H0 ;  /* 0x2000009cff707230 */ /* 0x100fe20000004100 */
[----:B------:R-:W-:Y:S01]  /*85d0*/  F2FP.SATFINITE.E4M3.F32.PACK_AB_MERGE_C R6, R22, R21, R6 ;  /* 0x000000151606723e */ /* 0x000fe20004807006 */
[C---:B------:R-:W-:Y:S01]  /*85e0*/  FFMA R28, R81.reuse, R111, R28 ;  /* 0x0000006f511c7223 */ /* 0x040fe2000000001c */
[C---:B------:R-:W-:Y:S01]  /*85f0*/  FFMA R29, R81.reuse, R110, R29 ;  /* 0x0000006e511d7223 */ /* 0x040fe2000000001d */
[C---:B------:R-:W-:Y:S01]  /*8600*/  FFMA R30, R81.reuse, R113, R30 ;  /* 0x00000071511e7223 */ /* 0x040fe2000000001e */
[----:B------:R-:W-:Y:S02]  /*8610*/  HADD2.F32 R115, -RZ, R156.H1_H1 ;  /* 0x3000009cff737230 */ /* 0x000fe40000004100 */
[C---:B------:R-:W-:Y:S01]  /*8620*/  FMUL R31, R78.reuse, R38 ;  /* 0x000000264e1f7220 */ /* 0x040fe20000400000 */
[----:B------:R-:W-:Y:S01]  /*8630*/  F2FP.F16.E4M3.UNPACK_B R162, R162.H1 ;  /* 0x000000a2ffa2723e */ /* 0x000fe200030006ff */
[C---:B------:R-:W-:Y:S01]  /*8640*/  FMUL R38, R78.reuse, R45 ;  /* 0x0000002d4e267220 */ /* 0x040fe20000400000 */
[C---:B------:R-:W-:Y:S01]  /*8650*/  FMUL R45, R78.reuse, R52 ;  /* 0x000000344e2d7220 */ /* 0x040fe20000400000 */
[----:B------:R-:W-:Y:S01]  /*8660*/  F2FP.F16.E4M3.UNPACK_B R163, R163.H1 ;  /* 0x000000a3ffa3723e */ /* 0x000fe200030006ff */
[----:B------:R-:W-:Y:S01]  /*8670*/  FFMA R31, R81, R112, R31 ;  /* 0x00000070511f7223 */ /* 0x000fe2000000001f */
[----:B------:R-:W-:Y:S01]  /*8680*/  FMUL R52, R78, R59 ;  /* 0x0000003b4e347220 */ /* 0x000fe20000400000 */
[----:B------:R-:W-:Y:S01]  /*8690*/  IADD3 R76, PT, PT, R76, 0x1, RZ ;  /* 0x000000014c4c7810 */ /* 0x000fe20007ffe0ff */
[C---:B------:R-:W-:Y:S01]  /*86a0*/  FMUL R59, R78.reuse, R66 ;  /* 0x000000424e3b7220 */ /* 0x040fe20000400000 */
[----:B------:R-:W-:Y:S01]  /*86b0*/  F2FP.SATFINITE.E4M3.F32.PACK_AB_MERGE_C R66, R13, R12, R14 ;  /* 0x0000000c0d42723e */ /* 0x000fe2000480700e */
[C---:B------:R-:W-:Y:S01]  /*86c0*/  FMUL R32, R78.reuse, R39 ;  /* 0x000000274e207220 */ /* 0x040fe20000400000 */
[--C-:B------:R-:W-:Y:S02]  /*86d0*/  HADD2.F32 R116, -RZ, R157.reuse.H0_H0 ;  /* 0x2000009dff747230 */ /* 0x100fe40000004100 */
[C---:B------:R-:W-:Y:S01]  /*86e0*/  FMUL R35, R78.reuse, R42 ;  /* 0x0000002a4e237220 */ /* 0x040fe20000400000 */
[----:B------:R-:W-:Y:S02]  /*86f0*/  HADD2.F32 R119, -RZ, R157.H1_H1 ;  /* 0x3000009dff777230 */ /* 0x000fe40000004100 */
[C---:B------:R-:W-:Y:S01]  /*8700*/  FFMA R32, R81.reuse, R115, R32 ;  /* 0x0000007351207223 */ /* 0x040fe20000000020 */
[----:B------:R-:W-:Y:S01]  /*8710*/  FMUL R36, R78, R43 ;  /* 0x0000002b4e247220 */ /* 0x000fe20000400000 */
[C---:B------:R-:W-:Y:S01]  /*8720*/  FFMA R33, R81.reuse, R114, R33 ;  /* 0x0000007251217223 */ /* 0x040fe20000000021 */
[C---:B------:R-:W-:Y:S01]  /*8730*/  FFMA R34, R81.reuse, R117, R34 ;  /* 0x0000007551227223 */ /* 0x040fe20000000022 */
[--C-:B------:R-:W-:Y:S01]  /*8740*/  HADD2.F32 R120, -RZ, R158.reuse.H0_H0 ;  /* 0x2000009eff787230 */ /* 0x100fe20000004100 */
[----:B------:R-:W-:Y:S01]  /*8750*/  F2FP.SATFINITE.E4M3.F32.PACK_AB_MERGE_C R32, R32, R31, RZ ;  /* 0x0000001f2020723e */ /* 0x000fe200048070ff */
[C---:B------:R-:W-:Y:S01]  /*8760*/  FFMA R35, R81.reuse, R116, R35 ;  /* 0x0000007451237223 */ /* 0x040fe20000000023 */
[----:B------:R-:W-:Y:S02]  /*8770*/  HADD2.F32 R123, -RZ, R158.H1_H1 ;  /* 0x3000009eff7b7230 */ /* 0x000fe40000004100 */
[----:B------:R-:W-:Y:S01]  /*8780*/  FMUL R39, R78, R46 ;  /* 0x0000002e4e277220 */ /* 0x000fe20000400000 */
[----:B------:R-:W-:Y:S01]  /*8790*/  F2FP.SATFINITE.E4M3.F32.PACK_AB_MERGE_C R32, R30, R29, R32 ;  /* 0x0000001d1e20723e */ /* 0x000fe20004807020 */
[C---:B------:R-:W-:Y:S01]  /*87a0*/  FFMA R36, R81.reuse, R119, R36 ;  /* 0x0000007751247223 */ /* 0x040fe20000000024 */
[C---:B------:R-:W-:Y:S01]  /*87b0*/  FMUL R40, R78.reuse, R47 ;  /* 0x0000002f4e287220 */ /* 0x040fe20000400000 */
[C---:B------:R-:W-:Y:S01]  /*87c0*/  FFMA R37, R81.reuse, R118, R37 ;  /* 0x0000007651257223 */ /* 0x040fe20000000025 */
[C---:B------:R-:W-:Y:S01]  /*87d0*/  FFMA R38, R81.reuse, R121, R38 ;  /* 0x0000007951267223 */ /* 0x040fe20000000026 */
[C---:B------:R-:W-:Y:S01]  /*87e0*/  FMUL R42, R78.reuse, R49 ;  /* 0x000000314e2a7220 */ /* 0x040fe20000400000 */
[--C-:B------:R-:W-:Y:S02]  /*87f0*/  HADD2.F32 R124, -RZ, R159.reuse.H0_H0 ;  /* 0x2000009fff7c7230 */ /* 0x100fe40000004100 */
[C---:B------:R-:W-:Y:S01]  /*8800*/  FFMA R39, R81.reuse, R120, R39 ;  /* 0x0000007851277223 */ /* 0x040fe20000000027 */
[----:B------:R-:W-:Y:S02]  /*8810*/  HADD2.F32 R127, -RZ, R159.H1_H1 ;  /* 0x3000009fff7f7230 */ /* 0x000fe40000004100 */
[C---:B------:R-:W-:Y:S01]  /*8820*/  FMUL R43, R78.reuse, R50 ;  /* 0x000000324e2b7220 */ /* 0x040fe20000400000 */
[C---:B------:R-:W-:Y:S01]  /*8830*/  FFMA R40, R81.reuse, R123, R40 ;  /* 0x0000007b51287223 */ /* 0x040fe20000000028 */
[C---:B------:R-:W-:Y:S01]  /*8840*/  FMUL R44, R78.reuse, R51 ;  /* 0x000000334e2c7220 */ /* 0x040fe20000400000 */
[C---:B------:R-:W-:Y:S01]  /*8850*/  FFMA R41, R81.reuse, R122, R41 ;  /* 0x0000007a51297223 */ /* 0x040fe20000000029 */
[C---:B------:R-:W-:Y:S01]  /*8860*/  FMUL R50, R78.reuse, R57 ;  /* 0x000000394e327220 */ /* 0x040fe20000400000 */
[C---:B------:R-:W-:Y:S01]  /*8870*/  FMUL R57, R78.reuse, R64 ;  /* 0x000000404e397220 */ /* 0x040fe20000400000 */
[----:B------:R-:W-:Y:S01]  /*8880*/  FFMA R42, R81, R125, R42 ;  /* 0x0000007d512a7223 */ /* 0x000fe2000000002a */
[C---:B------:R-:W-:Y:S01]  /*8890*/  FMUL R46, R78.reuse, R53 ;  /* 0x000000354e2e7220 */ /* 0x040fe20000400000 */
[--C-:B------:R-:W-:Y:S01]  /*88a0*/  HADD2.F32 R128, -RZ, R160.reuse.H0_H0 ;  /* 0x200000a0ff807230 */ /* 0x100fe20000004100 */
[----:B------:R-:W-:Y:S01]  /*88b0*/  F2FP.SATFINITE.E4M3.F32.PACK_AB_MERGE_C R64, R5, R4, R86 ;  /* 0x000000040540723e */ /* 0x000fe20004807056 */
[C---:B------:R-:W-:Y:S01]  /*88c0*/  FMUL R51, R78.reuse, R58 ;  /* 0x0000003a4e337220 */ /* 0x040fe20000400000 */
[C---:B------:R-:W-:Y:S01]  /*88d0*/  FMUL R53, R78.reuse, R60 ;  /* 0x0000003c4e357220 */ /* 0x040fe20000400000 */
[C---:B------:R-:W-:Y:S01]  /*88e0*/  FFMA R43, R81.reuse, R124, R43 ;  /* 0x0000007c512b7223 */ /* 0x040fe2000000002b */
[----:B------:R-:W-:Y:S02]  /*88f0*/  HADD2.F32 R131, -RZ, R160.H1_H1 ;  /* 0x300000a0ff837230 */ /* 0x000fe40000004100 */
[C---:B------:R-:W-:Y:S01]  /*8900*/  FMUL R47, R78.reuse, R54 ;  /* 0x000000364e2f7220 */ /* 0x040fe20000400000 */
[C---:B------:R-:W-:Y:S01]  /*8910*/  FMUL R58, R78.reuse, R65 ;  /* 0x000000414e3a7220 */ /* 0x040fe20000400000 */
[----:B------:R-:W-:Y:S01]  /*8920*/  FMUL R60, R78, R67 ;  /* 0x000000434e3c7220 */ /* 0x000fe20000400000 */
[----:B------:R-:W-:Y:S01]  /*8930*/  F2FP.SATFINITE.E4M3.F32.PACK_AB_MERGE_C R5, R20, R11, RZ ;  /* 0x0000000b1405723e */ /* 0x000fe200048070ff */
[----:B------:R-:W-:Y:S01]  /*8940*/  FFMA R44, R81, R127, R44 ;  /* 0x0000007f512c7223 */ /* 0x000fe2000000002c */
[C---:B------:R-:W-:Y:S01]  /*8950*/  FMUL R48, R78.reuse, R55 ;  /* 0x000000374e307220 */ /* 0x040fe20000400000 */
[----:B------:R-:W-:Y:S01]  /*8960*/  F2FP.SATFINITE.E4M3.F32.PACK_AB_MERGE_C R65, R9, R8, R138 ;  /* 0x000000080941723e */ /* 0x000fe2000480708a */
[----:B------:R-:W-:Y:S01]  /*8970*/  FFMA R45, R81, R126, R45 ;  /* 0x0000007e512d7223 */ /* 0x000fe2000000002d */
[----:B------:R-:W-:Y:S01]  /*8980*/  F2FP.SATFINITE.E4M3.F32.PACK_AB_MERGE_C R67, R17, R16, R18 ;  /* 0x000000101143723e */ /* 0x000fe20004807012 */
[----:B------:R-:W-:Y:S01]  /*8990*/  FMUL R49, R78, R56 ;  /* 0x000000384e317220 */ /* 0x000fe20000400000 */
[C---:B------:R-:W-:Y:S01]  /*89a0*/  FFMA R46, R81.reuse, R129, R46 ;  /* 0x00000081512e7223 */ /* 0x040fe2000000002e */
[--C-:B------:R-:W-:Y:S02]  /*89b0*/  HADD2.F32 R132, -RZ, R161.reuse.H0_H0 ;  /* 0x200000a1ff847230 */ /* 0x100fe40000004100 */
[C---:B------:R-:W-:Y:S01]  /*89c0*/  FFMA R47, R81.reuse, R128, R47 ;  /* 0x00000080512f7223 */ /* 0x040fe2000000002f */
[----:B------:R1:W-:Y:S01]  /*89d0*/  STS.128 [R172+UR49+0x6400], R64 ;  /* 0x00640040ac007988 */ /* 0x0003e20008000c31 */
[----:B------:R-:W-:Y:S01]  /*89e0*/  HADD2.F32 R135, -RZ, R161.H1_H1 ;  /* 0x300000a1ff877230 */ /* 0x000fe20000004100 */
[----:B------:R-:W-:Y:S01]  /*89f0*/  F2FP.SATFINITE.E4M3.F32.PACK_AB_MERGE_C R5, R10, R7, R5 ;  /* 0x000000070a05723e */ /* 0x000fe20004807005 */
[C---:B------:R-:W-:Y:S01]  /*8a00*/  FFMA R48, R81.reuse, R131, R48 ;  /* 0x0000008351307223 */ /* 0x040fe20000000030 */
[----:B------:R-:W-:Y:S01]  /*8a10*/  F2FP.SATFINITE.E4M3.F32.PACK_AB_MERGE_C R7, R28, R27, RZ ;  /* 0x0000001b1c07723e */ /* 0x000fe200048070ff */
        /* <DEDUP_REMOVED lines=8> */
[----:B------:R-:W-:Y:S01]  /*8aa0*/  FMUL R56, R78, R63 ;  /* 0x0000003f4e387220 */ /* 0x000fe20000400000 */
[----:B------:R-:W-:Y:S01]  /*8ab0*/  F2FP.SATFINITE.E4M3.F32.PACK_AB_MERGE_C R4, R2, R0, R3 ;  /* 0x000000000204723e */ /* 0x000fe20004807003 */
[C---:B------:R-:W-:Y:S01]  /*8ac0*/  FFMA R53, R81.reuse, R134, R53 ;  /* 0x0000008651357223 */ /* 0x040fe20000000035 */
[----:B------:R-:W-:Y:S01]  /*8ad0*/  F2FP.SATFINITE.E4M3.F32.PACK_AB_MERGE_C R7, R26, R25, R7 ;  /* 0x000000191a07723e */ /* 0x000fe20004807007 */
[C---:B------:R-:W-:Y:S01]  /*8ae0*/  FFMA R54, R81.reuse, R137, R54 ;  /* 0x0000008951367223 */ /* 0x040fe20000000036 */
[--C-:B------:R-:W-:Y:S02]  /*8af0*/  HADD2.F32 R84, -RZ, R163.reuse.H0_H0 ;  /* 0x200000a3ff547230 */ /* 0x100fe40000004100 */
[C---:B------:R-:W-:Y:S01]  /*8b00*/  FFMA R55, R81.reuse, R136, R55 ;  /* 0x0000008851377223 */ /* 0x040fe20000000037 */
[----:B------:R-:W-:Y:S01]  /*8b10*/  HADD2.F32 R85, -RZ, R163.H1_H1 ;  /* 0x300000a3ff557230 */ /* 0x000fe20000004100 */
[----:B------:R1:W-:Y:S01]  /*8b20*/  STS.128 [R204+0x6010], R4 ;  /* 0x00601004cc007388 */ /* 0x0003e20000000c00 */
[----:B------:R-:W-:Y:S01]  /*8b30*/  F2FP.SATFINITE.E4M3.F32.PACK_AB_MERGE_C R35, R36, R35, RZ ;  /* 0x000000232423723e */ /* 0x000fe200048070ff */
[C---:B------:R-:W-:Y:S01]  /*8b40*/  FFMA R56, R81.reuse, R139, R56 ;  /* 0x0000008b51387223 */ /* 0x040fe20000000038 */
[----:B------:R-:W-:Y:S01]  /*8b50*/  F2FP.SATFINITE.E4M3.F32.PACK_AB_MERGE_C R39, R40, R39, RZ ;  /* 0x000000272827723e */ /* 0x000fe200048070ff */
[C---:B------:R-:W-:Y:S01]  /*8b60*/  FFMA R57, R81.reuse, R82, R57 ;  /* 0x0000005251397223 */ /* 0x040fe20000000039 */
[----:B------:R-:W-:Y:S01]  /*8b70*/  F2FP.SATFINITE.E4M3.F32.PACK_AB_MERGE_C R43, R44, R43, RZ ;  /* 0x0000002b2c2b723e */ /* 0x000fe200048070ff */
[C---:B------:R-:W-:Y:S01]  /*8b80*/  FFMA R58, R81.reuse, R83, R58 ;  /* 0x00000053513a7223 */ /* 0x040fe2000000003a */
[C---:B------:R-:W-:Y:S01]  /*8b90*/  FFMA R59, R81.reuse, R84, R59 ;  /* 0x00000054513b7223 */ /* 0x040fe2000000003b */
[----:B------:R-:W-:Y:S01]  /*8ba0*/  F2FP.SATFINITE.E4M3.F32.PACK_AB_MERGE_C R33, R34, R33, R35 ;  /* 0x000000212221723e */ /* 0x000fe20004807023 */
        /* <DEDUP_REMOVED lines=11> */
[----:B------:R-:W-:Y:S05]  /*8c60*/  F2FP.SATFINITE.E4M3.F32.PACK_AB_MERGE_C R51, R58, R57, R59 ;  /* 0x000000393a33723e */ /* 0x000fea000480703b */
        /* <DEDUP_REMOVED lines=9> */
[----:B------:R-:W-:Y:S02]  /*8d00*/  UIADD3 UR8, UP0, UPT, UR52, 0x680, URZ ;  /* 0x0000068034087890 */ /* 0x000fe4000ff1e0ff */
[----:B------:R-:W-:Y:S02]  /*8d10*/  UIADD3 UR5, UPT, UPT, UR41, 0x40, URZ ;  /* 0x0000004029057890 */ /* 0x000fe4000fffe0ff */
[----:B------:R-:W-:Y:S02]  /*8d20*/  UIADD3 UR4, UPT, UPT, UR49, 0x6400, URZ ;  /* 0x0000640031047890 */ /* 0x000fe4000fffe0ff */
[----:B------:R-:W-:Y:S01]  /*8d30*/  UIADD3.X UR9, UPT, UPT, URZ, UR53, URZ, UP0, !UPT ;  /* 0x00000035ff097290 */ /* 0x000fe200087fe4ff */
[----:B------:R-:W-:Y:S01]  /*8d40*/  UMOV UR6, UR42 ;  /* 0x0000002a00067c82 */ /* 0x000fe20008000000 */
[----:B------:R-:W-:Y:S07]  /*8d50*/  UMOV UR7, UR36 ;  /* 0x0000002400077c82 */ /* 0x000fee0008000000 */
[----:B------:R2:W-:Y:S01]  /*8d60*/  UTMASTG.3D [UR4], [UR8] ;  /* 0x00000004080073b5 */ /* 0x0005e20008010000 */
[----:B------:R0:W-:Y:S01]  /*8d70*/  UTMACMDFLUSH ;  /* 0x00000000000079b7 */ /* 0x0001e20000000000 */
[----:B--2---:R-:W-:Y:S04]  /*8d80*/  DEPBAR.LE SB0, 0x1 ;  /* 0x000080400000791a */ /* 0x004fe80000000000 */
.L_x_125:
[----:B------:R-:W-:Y:S05]  /*8d90*/  BSYNC.RECONVERGENT B0 ;  /* 0x0000000000007941 */ /* 0x000fea0003800200 */
.L_x_124:
[----:B------:R-:W-:Y:S01]  /*8da0*/  BAR.SYNC.DEFER_BLOCKING 0x1, 0x80 ;  /* 0x0042000000007b1d */ /* 0x000fe20000010000 */
[----:B------:R-:W-:Y:S01]  /*8db0*/  ISETP.NE.AND P2, PT, R194, RZ, PT ;  /* 0x000000ffc200720c */ /* 0x000fe20003f45270 */
[----:B------:R-:W-:Y:S01]  /*8dc0*/  IMAD.IADD R20, R75, 0x1, R147 ;  /* 0x000000014b147824 */ /* 0x000fe200078e0293 */
[----:B------:R-:W-:Y:S01]  /*8dd0*/  ISETP.NE.AND P0, PT, R195, 0x2, PT ;  /* 0x00000002c300780c */ /* 0x000fe20003f05270 */
[----:B------:R-:W-:Y:S01]  /*8de0*/  IMAD.IADD R21, R77, 0x1, R170 ;  /* 0x000000014d157824 */ /* 0x000fe200078e02aa */
[----:B------:R-:W-:Y:S02]  /*8df0*/  ISETP.NE.AND P1, PT, R76, 0x4, PT ;  /* 0x000000044c00780c */ /* 0x000fe40003f25270 */
[----:B------:R-:W-:Y:S02]  /*8e00*/  SEL R3, RZ, 0x1, P0 ;  /* 0x00000001ff037807 */ /* 0x000fe40000000000 */
[----:B------:R-:W-:Y:S02]  /*8e10*/  SEL R0, RZ, 0x1, P1 ;  /* 0x00000001ff007807 */ /* 0x000fe40000800000 */
[----:B------:R-:W-:Y:S02]  /*8e20*/  LOP3.LUT R182, R182, R3, RZ, 0x3c, !PT ;  /* 0x00000003b6b67212 */ /* 0x000fe400078e3cff */
[----:B------:R-:W-:Y:S02]  /*8e30*/  LOP3.LUT R183, R183, R0, RZ, 0x3c, !PT ;  /* 0x00000000b7b77212 */ /* 0x000fe400078e3cff */
[----:B------:R-:W-:Y:S02]  /*8e40*/  @P2 R2UR UR36, R179 ;  /* 0x00000000b32422ca */ /* 0x000fe400000e0000 */
[----:B------:R-:W-:Y:S02]  /*8e50*/  SEL R195, R195, RZ, P0 ;  /* 0x000000ffc3c37207 */ /* 0x000fe40000000000 */
[----:B------:R-:W-:Y:S01]  /*8e60*/  SEL R76, R76, RZ, P1 ;  /* 0x000000ff4c4c7207 */ /* 0x000fe20000800000 */
[----:B------:R-:W-:Y:S10]  /*8e70*/  @P2 BRA `(.L_x_126) ;  /* 0xffffffc400bc2947 */ /* 0x000ff4000383ffff */
[----:B------:R-:W-:Y:S05]  /*8e80*/  EXIT ;  /* 0x000000000000794d */ /* 0x000fea0003800000 */
.L_x_20:
[----:B--2---:R2:W1:Y:S02]  /*8e90*/  SYNCS.PHASECHK.TRANS64.TRYWAIT P0, [R3+URZ+0x220], R2 ;  /* 0x00022002030075a7 */ /* 0x00446400080011ff */
[----:B-1----:R-:W-:Y:S05]  /*8ea0*/  @!P0 NANOSLEEP.SYNCS 0x989680 ;  /* 0x009896800000895d */ /* 0x002fea0003900000 */
[----:B------:R-:W1:Y:S02]  /*8eb0*/  @!P0 SYNCS.PHASECHK.TRANS64 P0, [R3+URZ+0x220], R2 ;  /* 0x00022002030085a7 */ /* 0x000e6400080010ff */
[----:B-1----:R-:W-:Y:S05]  /*8ec0*/  @!P0 BRA `(.L_x_20) ;  /* 0xfffffffc00f08947 */ /* 0x002fea000383ffff */
[----:B------:R-:W-:Y:S05]  /*8ed0*/  BRA `(.L_x_127) ;  /* 0xffffff88005c7947 */ /* 0x000fea000383ffff */
.L_x_23:
[----:B-1----:R-:W-:-:S07]  /*8ee0*/  MOV R2, UR33 ;  /* 0x0000002100027c02 */ /* 0x002fce0008000f00 */
.L_x_128:
[----:B-1----:R1:W2:Y:S02]  /*8ef0*/  SYNCS.PHASECHK.TRANS64.TRYWAIT P0, [R2+URZ+0xc0], R5 ;  /* 0x0000c005020075a7 */ /* 0x0022a400080011ff */
[----:B--2---:R-:W-:Y:S05]  /*8f00*/  @!P0 NANOSLEEP.SYNCS 0x989680 ;  /* 0x009896800000895d */ /* 0x004fea0003900000 */
[----:B------:R-:W2:Y:S02]  /*8f10*/  @!P0 SYNCS.PHASECHK.TRANS64 P0, [R2+URZ+0xc0], R5 ;  /* 0x0000c005020085a7 */ /* 0x000ea400080010ff */
[----:B--2---:R-:W-:Y:S05]  /*8f20*/  @!P0 BRA `(.L_x_128) ;  /* 0xfffffffc00f08947 */ /* 0x004fea000383ffff */
[----:B------:R-:W-:Y:S05]  /*8f30*/  BRA `(.L_x_22) ;  /* 0xffffff8800ac7947 */ /* 0x000fea000383ffff */
.L_x_29:
[----:B-1----:R-:W-:-:S07]  /*8f40*/  MOV R2, UR17 ;  /* 0x0000001100027c02 */ /* 0x002fce0008000f00 */
.L_x_129:
[----:B-1----:R1:W2:Y:S02]  /*8f50*/  SYNCS.PHASECHK.TRANS64.TRYWAIT P0, [R2+URZ+0xc0], R5 ;  /* 0x0000c005020075a7 */ /* 0x0022a400080011ff */
[----:B--2---:R-:W-:Y:S05]  /*8f60*/  @!P0 NANOSLEEP.SYNCS 0x989680 ;  /* 0x009896800000895d */ /* 0x004fea0003900000 */
[----:B------:R-:W2:Y:S02]  /*8f70*/  @!P0 SYNCS.PHASECHK.TRANS64 P0, [R2+URZ+0xc0], R5 ;  /* 0x0000c005020085a7 */ /* 0x000ea400080010ff */
[----:B--2---:R-:W-:Y:S05]  /*8f80*/  @!P0 BRA `(.L_x_129) ;  /* 0xfffffffc00f08947 */ /* 0x004fea000383ffff */
[----:B------:R-:W-:Y:S05]  /*8f90*/  BRA `(.L_x_28) ;  /* 0xffffff8c00507947 */ /* 0x000fea000383ffff */
.L_x_33:
[----:B-1----:R1:W2:Y:S02]  /*8fa0*/  SYNCS.PHASECHK.TRANS64.TRYWAIT P0, [R2+URZ+0x1b0], R3 ;  /* 0x0001b003020075a7 */ /* 0x0022a400080011ff */
[----:B--2---:R-:W-:Y:S05]  /*8fb0*/  @!P0 NANOSLEEP.SYNCS 0x989680 ;  /* 0x009896800000895d */ /* 0x004fea0003900000 */
[----:B------:R-:W2:Y:S02]  /*8fc0*/  @!P0 SYNCS.PHASECHK.TRANS64 P0, [R2+URZ+0x1b0], R3 ;  /* 0x0001b003020085a7 */ /* 0x000ea400080010ff */
[----:B--2---:R-:W-:Y:S05]  /*8fd0*/  @!P0 BRA `(.L_x_33) ;  /* 0xfffffffc00f08947 */ /* 0x004fea000383ffff */
[----:B------:R-:W-:Y:S05]  /*8fe0*/  BRA `(.L_x_130) ;  /* 0xffffff8c00dc7947 */ /* 0x000fea000383ffff */
.L_x_37:
[----:B----4-:R-:W-:-:S07]  /*8ff0*/  MOV R0, UR5 ;  /* 0x0000000500007c02 */ /* 0x010fce0008000f00 */
.L_x_131:
[----:B-1----:R1:W2:Y:S02]  /*9000*/  SYNCS.PHASECHK.TRANS64.TRYWAIT P0, [R0+URZ], R3 ;  /* 0x00000003000075a7 */ /* 0x0022a400080011ff */
[----:B--2---:R-:W-:Y:S05]  /*9010*/  @!P0 NANOSLEEP.SYNCS 0x989680 ;  /* 0x009896800000895d */ /* 0x004fea0003900000 */
[----:B------:R-:W2:Y:S02]  /*9020*/  @!P0 SYNCS.PHASECHK.TRANS64 P0, [R0+URZ], R3 ;  /* 0x00000003000085a7 */ /* 0x000ea400080010ff */
[----:B--2---:R-:W-:Y:S05]  /*9030*/  @!P0 BRA `(.L_x_131) ;  /* 0xfffffffc00f08947 */ /* 0x004fea000383ffff */
[----:B------:R-:W-:Y:S05]  /*9040*/  BRA `(.L_x_132) ;  /* 0xffffff94004c7947 */ /* 0x000fea000383ffff */
.L_x_38:
[----:B----4-:R-:W-:-:S07]  /*9050*/  MOV R0, UR5 ;  /* 0x0000000500007c02 */ /* 0x010fce0008000f00 */
.L_x_133:
[----:B-1----:R1:W2:Y:S02]  /*9060*/  SYNCS.PHASECHK.TRANS64.TRYWAIT P0, [R0+URZ], R3 ;  /* 0x00000003000075a7 */ /* 0x0022a400080011ff */
[----:B--2---:R-:W-:Y:S05]  /*9070*/  @!P0 NANOSLEEP.SYNCS 0x989680 ;  /* 0x009896800000895d */ /* 0x004fea0003900000 */
[----:B------:R-:W2:Y:S02]  /*9080*/  @!P0 SYNCS.PHASECHK.TRANS64 P0, [R0+URZ], R3 ;  /* 0x00000003000085a7 */ /* 0x000ea400080010ff */
[----:B--2---:R-:W-:Y:S05]  /*9090*/  @!P0 BRA `(.L_x_133) ;  /* 0xfffffffc00f08947 */ /* 0x004fea000383ffff */
[----:B------:R-:W-:Y:S05]  /*90a0*/  BRA `(.L_x_134) ;  /* 0xffffff9400587947 */ /* 0x000fea000383ffff */
.L_x_39:
[----:B----4-:R-:W-:-:S07]  /*90b0*/  MOV R0, UR5 ;  /* 0x0000000500007c02 */ /* 0x010fce0008000f00 */
.L_x_135:
[----:B-1----:R1:W2:Y:S02]  /*90c0*/  SYNCS.PHASECHK.TRANS64.TRYWAIT P0, [R0+URZ], R3 ;  /* 0x00000003000075a7 */ /* 0x0022a400080011ff */
[----:B--2---:R-:W-:Y:S05]  /*90d0*/  @!P0 NANOSLEEP.SYNCS 0x989680 ;  /* 0x009896800000895d */ /* 0x004fea0003900000 */
[----:B------:R-:W2:Y:S02]  /*90e0*/  @!P0 SYNCS.PHASECHK.TRANS64 P0, [R0+URZ], R3 ;  /* 0x00000003000085a7 */ /* 0x000ea400080010ff */
[----:B--2---:R-:W-:Y:S05]  /*90f0*/  @!P0 BRA `(.L_x_135) ;  /* 0xfffffffc00f08947 */ /* 0x004fea000383ffff */
[----:B------:R-:W-:Y:S05]  /*9100*/  BRA `(.L_x_136) ;  /* 0xffffff9400647947 */ /* 0x000fea000383ffff */
.L_x_40:
[----:B----4-:R-:W-:-:S07]  /*9110*/  MOV R0, UR5 ;  /* 0x0000000500007c02 */ /* 0x010fce0008000f00 */
.L_x_137:
[----:B-1----:R1:W2:Y:S02]  /*9120*/  SYNCS.PHASECHK.TRANS64.TRYWAIT P0, [R0+URZ], R3 ;  /* 0x00000003000075a7 */ /* 0x0022a400080011ff */
[----:B--2---:R-:W-:Y:S05]  /*9130*/  @!P0 NANOSLEEP.SYNCS 0x989680 ;  /* 0x009896800000895d */ /* 0x004fea0003900000 */
[----:B------:R-:W2:Y:S02]  /*9140*/  @!P0 SYNCS.PHASECHK.TRANS64 P0, [R0+URZ], R3 ;  /* 0x00000003000085a7 */ /* 0x000ea400080010ff */
[----:B--2---:R-:W-:Y:S05]  /*9150*/  @!P0 BRA `(.L_x_137) ;  /* 0xfffffffc00f08947 */ /* 0x004fea000383ffff */
[----:B------:R-:W-:Y:S05]  /*9160*/  BRA `(.L_x_138) ;  /* 0xffffff9400707947 */ /* 0x000fea000383ffff */
.L_x_41:
[----:B----4-:R-:W-:-:S07]  /*9170*/  MOV R0, UR5 ;  /* 0x0000000500007c02 */ /* 0x010fce0008000f00 */
.L_x_139:
[----:B-1----:R1:W2:Y:S02]  /*9180*/  SYNCS.PHASECHK.TRANS64.TRYWAIT P0, [R0+URZ], R3 ;  /* 0x00000003000075a7 */ /* 0x0022a400080011ff */
[----:B--2---:R-:W-:Y:S05]  /*9190*/  @!P0 NANOSLEEP.SYNCS 0x989680 ;  /* 0x009896800000895d */ /* 0x004fea0003900000 */
[----:B------:R-:W2:Y:S02]  /*91a0*/  @!P0 SYNCS.PHASECHK.TRANS64 P0, [R0+URZ], R3 ;  /* 0x00000003000085a7 */ /* 0x000ea400080010ff */
[----:B--2---:R-:W-:Y:S05]  /*91b0*/  @!P0 BRA `(.L_x_139) ;  /* 0xfffffffc00f08947 */ /* 0x004fea000383ffff */
[----:B------:R-:W-:Y:S05]  /*91c0*/  BRA `(.L_x_140) ;  /* 0xffffff94007c7947 */ /* 0x000fea000383ffff */
.L_x_42:
[----:B----4-:R-:W-:-:S07]  /*91d0*/  MOV R0, UR5 ;  /* 0x0000000500007c02 */ /* 0x010fce0008000f00 */
.L_x_141:
[----:B-1----:R1:W2:Y:S02]  /*91e0*/  SYNCS.PHASECHK.TRANS64.TRYWAIT P0, [R0+URZ], R3 ;  /* 0x00000003000075a7 */ /* 0x0022a400080011ff */
[----:B--2---:R-:W-:Y:S05]  /*91f0*/  @!P0 NANOSLEEP.SYNCS 0x989680 ;  /* 0x009896800000895d */ /* 0x004fea0003900000 */
[----:B------:R-:W2:Y:S02]  /*9200*/  @!P0 SYNCS.PHASECHK.TRANS64 P0, [R0+URZ], R3 ;  /* 0x00000003000085a7 */ /* 0x000ea400080010ff */
[----:B--2---:R-:W-:Y:S05]  /*9210*/  @!P0 BRA `(.L_x_141) ;  /* 0xfffffffc00f08947 */ /* 0x004fea000383ffff */
[----:B------:R-:W-:Y:S05]  /*9220*/  BRA `(.L_x_142) ;  /* 0xffffff9400887947 */ /* 0x000fea000383ffff */
.L_x_43:
[----:B----4-:R-:W-:-:S07]  /*9230*/  MOV R0, UR5 ;  /* 0x0000000500007c02 */ /* 0x010fce0008000f00 */
.L_x_143:
[----:B-1----:R1:W2:Y:S02]  /*9240*/  SYNCS.PHASECHK.TRANS64.TRYWAIT P0, [R0+URZ], R3 ;  /* 0x00000003000075a7 */ /* 0x0022a400080011ff */
[----:B--2---:R-:W-:Y:S05]  /*9250*/  @!P0 NANOSLEEP.SYNCS 0x989680 ;  /* 0x009896800000895d */ /* 0x004fea0003900000 */
[----:B------:R-:W2:Y:S02]  /*9260*/  @!P0 SYNCS.PHASECHK.TRANS64 P0, [R0+URZ], R3 ;  /* 0x00000003000085a7 */ /* 0x000ea400080010ff */
[----:B--2---:R-:W-:Y:S05]  /*9270*/  @!P0 BRA `(.L_x_143) ;  /* 0xfffffffc00f08947 */ /* 0x004fea000383ffff */
[----:B------:R-:W-:Y:S05]  /*9280*/  BRA `(.L_x_144) ;  /* 0xffffff9400947947 */ /* 0x000fea000383ffff */
.L_x_44:
[----:B----4-:R-:W-:-:S07]  /*9290*/  MOV R0, UR5 ;  /* 0x0000000500007c02 */ /* 0x010fce0008000f00 */
.L_x_145:
[----:B-1----:R1:W2:Y:S02]  /*92a0*/  SYNCS.PHASECHK.TRANS64.TRYWAIT P0, [R0+URZ], R3 ;  /* 0x00000003000075a7 */ /* 0x0022a400080011ff */
[----:B--2---:R-:W-:Y:S05]  /*92b0*/  @!P0 NANOSLEEP.SYNCS 0x989680 ;  /* 0x009896800000895d */ /* 0x004fea0003900000 */
[----:B------:R-:W2:Y:S02]  /*92c0*/  @!P0 SYNCS.PHASECHK.TRANS64 P0, [R0+URZ], R3 ;  /* 0x00000003000085a7 */ /* 0x000ea400080010ff */
[----:B--2---:R-:W-:Y:S05]  /*92d0*/  @!P0 BRA `(.L_x_145) ;  /* 0xfffffffc00f08947 */ /* 0x004fea000383ffff */
[----:B------:R-:W-:Y:S05]  /*92e0*/  BRA `(.L_x_146) ;  /* 0xffffff9400a07947 */ /* 0x000fea000383ffff */
.L_x_45:
[----:B----4-:R-:W-:-:S07]  /*92f0*/  MOV R0, UR5 ;  /* 0x0000000500007c02 */ /* 0x010fce0008000f00 */
.L_x_147:
[----:B-1----:R1:W2:Y:S02]  /*9300*/  SYNCS.PHASECHK.TRANS64.TRYWAIT P0, [R0+URZ], R3 ;  /* 0x00000003000075a7 */ /* 0x0022a400080011ff */
[----:B--2---:R-:W-:Y:S05]  /*9310*/  @!P0 NANOSLEEP.SYNCS 0x989680 ;  /* 0x009896800000895d */ /* 0x004fea0003900000 */
[----:B------:R-:W2:Y:S02]  /*9320*/  @!P0 SYNCS.PHASECHK.TRANS64 P0, [R0+URZ], R3 ;  /* 0x00000003000085a7 */ /* 0x000ea400080010ff */
[----:B--2---:R-:W-:Y:S05]  /*9330*/  @!P0 BRA `(.L_x_147) ;  /* 0xfffffffc00f08947 */ /* 0x004fea000383ffff */
[----:B------:R-:W-:Y:S05]  /*9340*/  BRA `(.L_x_148) ;  /* 0xffffff9400ac7947 */ /* 0x000fea000383ffff */
.L_x_46:
[----:B----4-:R-:W-:-:S07]  /*9350*/  MOV R0, UR5 ;  /* 0x0000000500007c02 */ /* 0x010fce0008000f00 */
.L_x_149:
[----:B-1----:R1:W2:Y:S02]  /*9360*/  SYNCS.PHASECHK.TRANS64.TRYWAIT P0, [R0+URZ], R3 ;  /* 0x00000003000075a7 */ /* 0x0022a400080011ff */
[----:B--2---:R-:W-:Y:S05]  /*9370*/  @!P0 NANOSLEEP.SYNCS 0x989680 ;  /* 0x009896800000895d */ /* 0x004fea0003900000 */
[----:B------:R-:W2:Y:S02]  /*9380*/  @!P0 SYNCS.PHASECHK.TRANS64 P0, [R0+URZ], R3 ;  /* 0x00000003000085a7 */ /* 0x000ea400080010ff */
[----:B--2---:R-:W-:Y:S05]  /*9390*/  @!P0 BRA `(.L_x_149) ;  /* 0xfffffffc00f08947 */ /* 0x004fea000383ffff */
[----:B------:R-:W-:Y:S05]  /*93a0*/  BRA `(.L_x_150) ;  /* 0xffffff9400b87947 */ /* 0x000fea000383ffff */
.L_x_47:
[----:B----4-:R-:W-:-:S07]  /*93b0*/  MOV R0, UR5 ;  /* 0x0000000500007c02 */ /* 0x010fce0008000f00 */
.L_x_151:
[----:B-1----:R1:W2:Y:S02]  /*93c0*/  SYNCS.PHASECHK.TRANS64.TRYWAIT P0, [R0+URZ], R3 ;  /* 0x00000003000075a7 */ /* 0x0022a400080011ff */
[----:B--2---:R-:W-:Y:S05]  /*93d0*/  @!P0 NANOSLEEP.SYNCS 0x989680 ;  /* 0x009896800000895d */ /* 0x004fea0003900000 */
[----:B------:R-:W2:Y:S02]  /*93e0*/  @!P0 SYNCS.PHASECHK.TRANS64 P0, [R0+URZ], R3 ;  /* 0x00000003000085a7 */ /* 0x000ea400080010ff */
[----:B--2---:R-:W-:Y:S05]  /*93f0*/  @!P0 BRA `(.L_x_151) ;  /* 0xfffffffc00f08947 */ /* 0x004fea000383ffff */
[----:B------:R-:W-:Y:S05]  /*9400*/  BRA `(.L_x_152) ;  /* 0xffffff9400c47947 */ /* 0x000fea000383ffff */
.L_x_48:
[----:B----4-:R-:W-:-:S07]  /*9410*/  MOV R0, UR5 ;  /* 0x0000000500007c02 */ /* 0x010fce0008000f00 */
.L_x_153:
[----:B-1----:R1:W2:Y:S02]  /*9420*/  SYNCS.PHASECHK.TRANS64.TRYWAIT P0, [R0+URZ], R3 ;  /* 0x00000003000075a7 */ /* 0x0022a400080011ff */
[----:B--2---:R-:W-:Y:S05]  /*9430*/  @!P0 NANOSLEEP.SYNCS 0x989680 ;  /* 0x009896800000895d */ /* 0x004fea0003900000 */
[----:B------:R-:W2:Y:S02]  /*9440*/  @!P0 SYNCS.PHASECHK.TRANS64 P0, [R0+URZ], R3 ;  /* 0x00000003000085a7 */ /* 0x000ea400080010ff */
[----:B--2---:R-:W-:Y:S05]  /*9450*/  @!P0 BRA `(.L_x_153) ;  /* 0xfffffffc00f08947 */ /* 0x004fea000383ffff */
[----:B------:R-:W-:Y:S05]  /*9460*/  BRA `(.L_x_154) ;  /* 0xffffff9400d07947 */ /* 0x000fea000383ffff */
.L_x_49:
[----:B----4-:R-:W-:-:S07]  /*9470*/  MOV R0, UR5 ;  /* 0x0000000500007c02 */ /* 0x010fce0008000f00 */
.L_x_155:
[----:B-1----:R1:W2:Y:S02]  /*9480*/  SYNCS.PHASECHK.TRANS64.TRYWAIT P0, [R0+URZ], R3 ;  /* 0x00000003000075a7 */ /* 0x0022a400080011ff */
[----:B--2---:R-:W-:Y:S05]  /*9490*/  @!P0 NANOSLEEP.SYNCS 0x989680 ;  /* 0x009896800000895d */ /* 0x004fea0003900000 */
[----:B------:R-:W2:Y:S02]  /*94a0*/  @!P0 SYNCS.PHASECHK.TRANS64 P0, [R0+URZ], R3 ;  /* 0x00000003000085a7 */ /* 0x000ea400080010ff */
[----:B--2---:R-:W-:Y:S05]  /*94b0*/  @!P0 BRA `(.L_x_155) ;  /* 0xfffffffc00f08947 */ /* 0x004fea000383ffff */
[----:B------:R-:W-:Y:S05]  /*94c0*/  BRA `(.L_x_156) ;  /* 0xffffff9400dc7947 */ /* 0x000fea000383ffff */
.L_x_50:
[----:B----4-:R-:W-:-:S07]  /*94d0*/  MOV R0, UR5 ;  /* 0x0000000500007c02 */ /* 0x010fce0008000f00 */
.L_x_157:
[----:B-1----:R1:W2:Y:S02]  /*94e0*/  SYNCS.PHASECHK.TRANS64.TRYWAIT P0, [R0+URZ], R3 ;  /* 0x00000003000075a7 */ /* 0x0022a400080011ff */
[----:B--2---:R-:W-:Y:S05]  /*94f0*/  @!P0 NANOSLEEP.SYNCS 0x989680 ;  /* 0x009896800000895d */ /* 0x004fea0003900000 */
[----:B------:R-:W2:Y:S02]  /*9500*/  @!P0 SYNCS.PHASECHK.TRANS64 P0, [R0+URZ], R3 ;  /* 0x00000003000085a7 */ /* 0x000ea400080010ff */
[----:B--2---:R-:W-:Y:S05]  /*9510*/  @!P0 BRA `(.L_x_157) ;  /* 0xfffffffc00f08947 */ /* 0x004fea000383ffff */
[----:B------:R-:W-:Y:S05]  /*9520*/  BRA `(.L_x_158) ;  /* 0xffffff9400e87947 */ /* 0x000fea000383ffff */
.L_x_51:
[----:B----4-:R-:W-:-:S07]  /*9530*/  MOV R0, UR5 ;  /* 0x0000000500007c02 */ /* 0x010fce0008000f00 */
.L_x_159:
[----:B-1----:R1:W2:Y:S02]  /*9540*/  SYNCS.PHASECHK.TRANS64.TRYWAIT P0, [R0+URZ], R3 ;  /* 0x00000003000075a7 */ /* 0x0022a400080011ff */
[----:B--2---:R-:W-:Y:S05]  /*9550*/  @!P0 NANOSLEEP.SYNCS 0x989680 ;  /* 0x009896800000895d */ /* 0x004fea0003900000 */
[----:B------:R-:W2:Y:S02]  /*9560*/  @!P0 SYNCS.PHASECHK.TRANS64 P0, [R0+URZ], R3 ;  /* 0x00000003000085a7 */ /* 0x000ea400080010ff */
[----:B--2---:R-:W-:Y:S05]  /*9570*/  @!P0 BRA `(.L_x_159) ;  /* 0xfffffffc00f08947 */ /* 0x004fea000383ffff */
[----:B------:R-:W-:Y:S05]  /*9580*/  BRA `(.L_x_160) ;  /* 0xffffff9400f47947 */ /* 0x000fea000383ffff */
.L_x_52:
[----:B----4-:R-:W-:-:S07]  /*9590*/  MOV R0, UR5 ;  /* 0x0000000500007c02 */ /* 0x010fce0008000f00 */
.L_x_161:
[----:B-1----:R1:W2:Y:S02]  /*95a0*/  SYNCS.PHASECHK.TRANS64.TRYWAIT P0, [R0+URZ], R3 ;  /* 0x00000003000075a7 */ /* 0x0022a400080011ff */
[----:B--2---:R-:W-:Y:S05]  /*95b0*/  @!P0 NANOSLEEP.SYNCS 0x989680 ;  /* 0x009896800000895d */ /* 0x004fea0003900000 */
[----:B------:R-:W2:Y:S02]  /*95c0*/  @!P0 SYNCS.PHASECHK.TRANS64 P0, [R0+URZ], R3 ;  /* 0x00000003000085a7 */ /* 0x000ea400080010ff */
[----:B--2---:R-:W-:Y:S05]  /*95d0*/  @!P0 BRA `(.L_x_161) ;  /* 0xfffffffc00f08947 */ /* 0x004fea000383ffff */
[----:B------:R-:W-:Y:S05]  /*95e0*/  BRA `(.L_x_162) ;  /* 0xffffff9800007947 */ /* 0x000fea000383ffff */
.L_x_53:
[----:B----4-:R-:W-:-:S07]  /*95f0*/  MOV R0, UR5 ;  /* 0x0000000500007c02 */ /* 0x010fce0008000f00 */
.L_x_163:
[----:B-1----:R1:W2:Y:S02]  /*9600*/  SYNCS.PHASECHK.TRANS64.TRYWAIT P0, [R0+URZ], R3 ;  /* 0x00000003000075a7 */ /* 0x0022a400080011ff */
[----:B--2---:R-:W-:Y:S05]  /*9610*/  @!P0 NANOSLEEP.SYNCS 0x989680 ;  /* 0x009896800000895d */ /* 0x004fea0003900000 */
[----:B------:R-:W2:Y:S02]  /*9620*/  @!P0 SYNCS.PHASECHK.TRANS64 P0, [R0+URZ], R3 ;  /* 0x00000003000085a7 */ /* 0x000ea400080010ff */
[----:B--2---:R-:W-:Y:S05]  /*9630*/  @!P0 BRA `(.L_x_163) ;  /* 0xfffffffc00f08947 */ /* 0x004fea000383ffff */
[----:B------:R-:W-:Y:S05]  /*9640*/  BRA `(.L_x_164) ;  /* 0xffffff98000c7947 */ /* 0x000fea000383ffff */
.L_x_54:
[----:B----4-:R-:W-:-:S07]  /*9650*/  MOV R0, UR5 ;  /* 0x0000000500007c02 */ /* 0x010fce0008000f00 */
.L_x_165:
[----:B-1----:R1:W2:Y:S02]  /*9660*/  SYNCS.PHASECHK.TRANS64.TRYWAIT P0, [R0+URZ], R3 ;  /* 0x00000003000075a7 */ /* 0x0022a400080011ff */
[----:B--2---:R-:W-:Y:S05]  /*9670*/  @!P0 NANOSLEEP.SYNCS 0x989680 ;  /* 0x009896800000895d */ /* 0x004fea0003900000 */
[----:B------:R-:W2:Y:S02]  /*9680*/  @!P0 SYNCS.PHASECHK.TRANS64 P0, [R0+URZ], R3 ;  /* 0x00000003000085a7 */ /* 0x000ea400080010ff */
[----:B--2---:R-:W-:Y:S05]  /*9690*/  @!P0 BRA `(.L_x_165) ;  /* 0xfffffffc00f08947 */ /* 0x004fea000383ffff */
[----:B------:R-:W-:Y:S05]  /*96a0*/  BRA `(.L_x_166) ;  /* 0xffffff9800187947 */ /* 0x000fea000383ffff */
.L_x_55:
[----:B----4-:R-:W-:-:S07]  /*96b0*/  MOV R0, UR5 ;  /* 0x0000000500007c02 */ /* 0x010fce0008000f00 */
.L_x_167:
[----:B-1----:R1:W2:Y:S02]  /*96c0*/  SYNCS.PHASECHK.TRANS64.TRYWAIT P0, [R0+URZ], R3 ;  /* 0x00000003000075a7 */ /* 0x0022a400080011ff */
[----:B--2---:R-:W-:Y:S05]  /*96d0*/  @!P0 NANOSLEEP.SYNCS 0x989680 ;  /* 0x009896800000895d */ /* 0x004fea0003900000 */
[----:B------:R-:W2:Y:S02]  /*96e0*/  @!P0 SYNCS.PHASECHK.TRANS64 P0, [R0+URZ], R3 ;  /* 0x00000003000085a7 */ /* 0x000ea400080010ff */
[----:B--2---:R-:W-:Y:S05]  /*96f0*/  @!P0 BRA `(.L_x_167) ;  /* 0xfffffffc00f08947 */ /* 0x004fea000383ffff */
[----:B------:R-:W-:Y:S05]  /*9700*/  BRA `(.L_x_168) ;  /* 0xffffff9800247947 */ /* 0x000fea000383ffff */
.L_x_56:
[----:B----4-:R-:W-:-:S07]  /*9710*/  MOV R0, UR5 ;  /* 0x0000000500007c02 */ /* 0x010fce0008000f00 */
.L_x_169:
[----:B-1----:R1:W2:Y:S02]  /*9720*/  SYNCS.PHASECHK.TRANS64.TRYWAIT P0, [R0+URZ], R3 ;  /* 0x00000003000075a7 */ /* 0x0022a400080011ff */
[----:B--2---:R-:W-:Y:S05]  /*9730*/  @!P0 NANOSLEEP.SYNCS 0x989680 ;  /* 0x009896800000895d */ /* 0x004fea0003900000 */
[----:B------:R-:W2:Y:S02]  /*9740*/  @!P0 SYNCS.PHASECHK.TRANS64 P0, [R0+URZ], R3 ;  /* 0x00000003000085a7 */ /* 0x000ea400080010ff */
[----:B--2---:R-:W-:Y:S05]  /*9750*/  @!P0 BRA `(.L_x_169) ;  /* 0xfffffffc00f08947 */ /* 0x004fea000383ffff */
[----:B------:R-:W-:Y:S05]  /*9760*/  BRA `(.L_x_170) ;  /* 0xffffff9800307947 */ /* 0x000fea000383ffff */
.L_x_57:
[----:B----4-:R-:W-:-:S07]  /*9770*/  MOV R0, UR5 ;  /* 0x0000000500007c02 */ /* 0x010fce0008000f00 */
.L_x_171:
[----:B-1----:R1:W2:Y:S02]  /*9780*/  SYNCS.PHASECHK.TRANS64.TRYWAIT P0, [R0+URZ], R3 ;  /* 0x00000003000075a7 */ /* 0x0022a400080011ff */
[----:B--2---:R-:W-:Y:S05]  /*9790*/  @!P0 NANOSLEEP.SYNCS 0x989680 ;  /* 0x009896800000895d */ /* 0x004fea0003900000 */
[----:B------:R-:W2:Y:S02]  /*97a0*/  @!P0 SYNCS.PHASECHK.TRANS64 P0, [R0+URZ], R3 ;  /* 0x00000003000085a7 */ /* 0x000ea400080010ff */
[----:B--2---:R-:W-:Y:S05]  /*97b0*/  @!P0 BRA `(.L_x_171) ;  /* 0xfffffffc00f08947 */ /* 0x004fea000383ffff */
[----:B------:R-:W-:Y:S05]  /*97c0*/  BRA `(.L_x_172) ;  /* 0xffffff98003c7947 */ /* 0x000fea000383ffff */
.L_x_58:
[----:B----4-:R-:W-:-:S07]  /*97d0*/  MOV R0, UR5 ;  /* 0x0000000500007c02 */ /* 0x010fce0008000f00 */
.L_x_173:
[----:B-1----:R1:W2:Y:S02]  /*97e0*/  SYNCS.PHASECHK.TRANS64.TRYWAIT P0, [R0+URZ], R3 ;  /* 0x00000003000075a7 */ /* 0x0022a400080011ff */
[----:B--2---:R-:W-:Y:S05]  /*97f0*/  @!P0 NANOSLEEP.SYNCS 0x989680 ;  /* 0x009896800000895d */ /* 0x004fea0003900000 */
[----:B------:R-:W2:Y:S02]  /*9800*/  @!P0 SYNCS.PHASECHK.TRANS64 P0, [R0+URZ], R3 ;  /* 0x00000003000085a7 */ /* 0x000ea400080010ff */
[----:B--2---:R-:W-:Y:S05]  /*9810*/  @!P0 BRA `(.L_x_173) ;  /* 0xfffffffc00f08947 */ /* 0x004fea000383ffff */
[----:B------:R-:W-:Y:S05]  /*9820*/  BRA `(.L_x_174) ;  /* 0xffffff9800487947 */ /* 0x000fea000383ffff */
.L_x_59:
[----:B----4-:R-:W-:-:S07]  /*9830*/  MOV R0, UR5 ;  /* 0x0000000500007c02 */ /* 0x010fce0008000f00 */
.L_x_175:
[----:B-1----:R1:W2:Y:S02]  /*9840*/  SYNCS.PHASECHK.TRANS64.TRYWAIT P0, [R0+URZ], R3 ;  /* 0x00000003000075a7 */ /* 0x0022a400080011ff */
[----:B--2---:R-:W-:Y:S05]  /*9850*/  @!P0 NANOSLEEP.SYNCS 0x989680 ;  /* 0x009896800000895d */ /* 0x004fea0003900000 */
[----:B------:R-:W2:Y:S02]  /*9860*/  @!P0 SYNCS.PHASECHK.TRANS64 P0, [R0+URZ], R3 ;  /* 0x00000003000085a7 */ /* 0x000ea400080010ff */
[----:B--2---:R-:W-:Y:S05]  /*9870*/  @!P0 BRA `(.L_x_175) ;  /* 0xfffffffc00f08947 */ /* 0x004fea000383ffff */
[----:B------:R-:W-:Y:S05]  /*9880*/  BRA `(.L_x_176) ;  /* 0xffffff9800547947 */ /* 0x000fea000383ffff */
.L_x_62:
[----:B-1----:R1:W2:Y:S02]  /*9890*/  SYNCS.PHASECHK.TRANS64.TRYWAIT P0, [R0+URZ+0x210], R5 ;  /* 0x00021005000075a7 */ /* 0x0022a400080011ff */
[----:B--2---:R-:W-:Y:S05]  /*98a0*/  @!P0 NANOSLEEP.SYNCS 0x989680 ;  /* 0x009896800000895d */ /* 0x004fea0003900000 */
[----:B------:R-:W2:Y:S02]  /*98b0*/  @!P0 SYNCS.PHASECHK.TRANS64 P0, [R0+URZ+0x210], R5 ;  /* 0x00021005000085a7 */ /* 0x000ea400080010ff */
[----:B--2---:R-:W-:Y:S05]  /*98c0*/  @!P0 BRA `(.L_x_62) ;  /* 0xfffffffc00f08947 */ /* 0x004fea000383ffff */
[----:B------:R-:W-:Y:S05]  /*98d0*/  BRA `(.L_x_177) ;  /* 0xffffff9800b07947 */ /* 0x000fea000383ffff */
.L_x_63:
[----:B------:R-:W-:-:S07]  /*98e0*/  MOV R0, UR5 ;  /* 0x0000000500007c02 */ /* 0x000fce0008000f00 */
.L_x_178:
[----:B-1----:R1:W2:Y:S02]  /*98f0*/  SYNCS.PHASECHK.TRANS64.TRYWAIT P0, [R0+URZ+0x1c0], R5 ;  /* 0x0001c005000075a7 */ /* 0x0022a400080011ff */
[----:B--2---:R-:W-:Y:S05]  /*9900*/  @!P0 NANOSLEEP.SYNCS 0x989680 ;  /* 0x009896800000895d */ /* 0x004fea0003900000 */
[----:B------:R-:W2:Y:S02]  /*9910*/  @!P0 SYNCS.PHASECHK.TRANS64 P0, [R0+URZ+0x1c0], R5 ;  /* 0x0001c005000085a7 */ /* 0x000ea400080010ff */
[----:B--2---:R-:W-:Y:S05]  /*9920*/  @!P0 BRA `(.L_x_178) ;  /* 0xfffffffc00f08947 */ /* 0x004fea000383ffff */
[----:B------:R-:W-:Y:S05]  /*9930*/  BRA `(.L_x_179) ;  /* 0xffffff9800c07947 */ /* 0x000fea000383ffff */
.L_x_64:
[----:B-1----:R1:W2:Y:S02]  /*9940*/  SYNCS.PHASECHK.TRANS64.TRYWAIT P1, [R0+URZ+0x1b0], R5 ;  /* 0x0001b005000075a7 */ /* 0x0022a400080211ff */
[----:B--2---:R-:W-:Y:S05]  /*9950*/  @!P1 NANOSLEEP.SYNCS 0x989680 ;  /* 0x009896800000995d */ /* 0x004fea0003900000 */
[----:B------:R-:W2:Y:S02]  /*9960*/  @!P1 SYNCS.PHASECHK.TRANS64 P1, [R0+URZ+0x1b0], R5 ;  /* 0x0001b005000095a7 */ /* 0x000ea400080210ff */
[----:B--2---:R-:W-:Y:S05]  /*9970*/  @!P1 BRA `(.L_x_64) ;  /* 0xfffffffc00f09947 */ /* 0x004fea000383ffff */
[----:B------:R-:W-:Y:S05]  /*9980*/  BRA `(.L_x_180) ;  /* 0xffffff9800f07947 */ /* 0x000fea000383ffff */
.L_x_67:
[----:B------:R-:W-:-:S07]  /*9990*/  MOV R0, UR5 ;  /* 0x0000000500007c02 */ /* 0x000fce0008000f00 */
.L_x_181:
[----:B-1----:R1:W2:Y:S02]  /*99a0*/  SYNCS.PHASECHK.TRANS64.TRYWAIT P0, [R0+URZ+0x1c0], R3 ;  /* 0x0001c003000075a7 */ /* 0x0022a400080011ff */
[----:B--2---:R-:W-:Y:S05]  /*99b0*/  @!P0 NANOSLEEP.SYNCS 0x989680 ;  /* 0x009896800000895d */ /* 0x004fea0003900000 */
[----:B------:R-:W2:Y:S02]  /*99c0*/  @!P0 SYNCS.PHASECHK.TRANS64 P0, [R0+URZ+0x1c0], R3 ;  /* 0x0001c003000085a7 */ /* 0x000ea400080010ff */
[----:B--2---:R-:W-:Y:S05]  /*99d0*/  @!P0 BRA `(.L_x_181) ;  /* 0xfffffffc00f08947 */ /* 0x004fea000383ffff */
[----:B------:R-:W-:Y:S05]  /*99e0*/  BRA `(.L_x_66) ;  /* 0xffffff9c00447947 */ /* 0x000fea000383ffff */
.L_x_74:
[----:B-1----:R1:W2:Y:S02]  /*99f0*/  SYNCS.PHASECHK.TRANS64.TRYWAIT P1, [R0+URZ+0x1b0], R5 ;  /* 0x0001b005000075a7 */ /* 0x0022a400080211ff */
[----:B--2---:R-:W-:Y:S05]  /*9a00*/  @!P1 NANOSLEEP.SYNCS 0x989680 ;  /* 0x009896800000995d */ /* 0x004fea0003900000 */
[----:B------:R-:W2:Y:S02]  /*9a10*/  @!P1 SYNCS.PHASECHK.TRANS64 P1, [R0+URZ+0x1b0], R5 ;  /* 0x0001b005000095a7 */ /* 0x000ea400080210ff */
[----:B--2---:R-:W-:Y:S05]  /*9a20*/  @!P1 BRA `(.L_x_74) ;  /* 0xfffffffc00f09947 */ /* 0x004fea000383ffff */
[----:B------:R-:W-:Y:S05]  /*9a30*/  BRA `(.L_x_182) ;  /* 0xffffffa0009c7947 */ /* 0x000fea000383ffff */
.L_x_75:
[----:B------:R-:W-:-:S07]  /*9a40*/  MOV R3, UR9 ;  /* 0x0000000900037c02 */ /* 0x000fce0008000f00 */
.L_x_183:
[----:B-1----:R1:W2:Y:S02]  /*9a50*/  SYNCS.PHASECHK.TRANS64.TRYWAIT P0, [R3+URZ+0x1f0], R0 ;  /* 0x0001f000030075a7 */ /* 0x0022a400080011ff */
[----:B--2---:R-:W-:Y:S05]  /*9a60*/  @!P0 NANOSLEEP.SYNCS 0x989680 ;  /* 0x009896800000895d */ /* 0x004fea0003900000 */
[----:B------:R-:W2:Y:S02]  /*9a70*/  @!P0 SYNCS.PHASECHK.TRANS64 P0, [R3+URZ+0x1f0], R0 ;  /* 0x0001f000030085a7 */ /* 0x000ea400080010ff */
[----:B--2---:R-:W-:Y:S05]  /*9a80*/  @!P0 BRA `(.L_x_183) ;  /* 0xfffffffc00f08947 */ /* 0x004fea000383ffff */
[----:B------:R-:W-:Y:S05]  /*9a90*/  BRA `(.L_x_184) ;  /* 0xffffffa000d07947 */ /* 0x000fea000383ffff */
.L_x_78:
[----:B------:R-:W-:Y:S07]  /*9aa0*/  MOV R0, UR7 ;  /* 0x0000000700007c02 */ /* 0x000fee0008000f00 */
.L_x_185:
[----:B-1----:R1:W2:Y:S02]  /*9ab0*/  SYNCS.PHASECHK.TRANS64.TRYWAIT P0, [R0+URZ], R3 ;  /* 0x00000003000075a7 */ /* 0x0022a400080011ff */
[----:B--2---:R-:W-:Y:S05]  /*9ac0*/  @!P0 NANOSLEEP.SYNCS 0x989680 ;  /* 0x009896800000895d */ /* 0x004fea0003900000 */
[----:B------:R-:W2:Y:S02]  /*9ad0*/  @!P0 SYNCS.PHASECHK.TRANS64 P0, [R0+URZ], R3 ;  /* 0x00000003000085a7 */ /* 0x000ea400080010ff */
[----:B--2---:R-:W-:Y:S05]  /*9ae0*/  @!P0 BRA `(.L_x_185) ;  /* 0xfffffffc00f08947 */ /* 0x004fea000383ffff */
[----:B------:R-:W-:Y:S05]  /*9af0*/  BRA `(.L_x_77) ;  /* 0xffffffa000f07947 */ /* 0x000fea000383ffff */
.L_x_81:
[----:B------:R-:W-:-:S07]  /*9b00*/  MOV R0, UR5 ;  /* 0x0000000500007c02 */ /* 0x000fce0008000f00 */
.L_x_186:
[----:B--2---:R2:W3:Y:S02]  /*9b10*/  SYNCS.PHASECHK.TRANS64.TRYWAIT P0, [R0+URZ], R3 ;  /* 0x00000003000075a7 */ /* 0x0044e400080011ff */
[----:B---3--:R-:W-:Y:S05]  /*9b20*/  @!P0 NANOSLEEP.SYNCS 0x989680 ;  /* 0x009896800000895d */ /* 0x008fea0003900000 */
[----:B------:R-:W3:Y:S02]  /*9b30*/  @!P0 SYNCS.PHASECHK.TRANS64 P0, [R0+URZ], R3 ;  /* 0x00000003000085a7 */ /* 0x000ee400080010ff */
[----:B---3--:R-:W-:Y:S05]  /*9b40*/  @!P0 BRA `(.L_x_186) ;  /* 0xfffffffc00f08947 */ /* 0x008fea000383ffff */
[----:B------:R-:W-:Y:S05]  /*9b50*/  BRA `(.L_x_187) ;  /* 0xffffffa400907947 */ /* 0x000fea000383ffff */
.L_x_82:
[----:B------:R-:W-:-:S07]  /*9b60*/  MOV R0, UR5 ;  /* 0x0000000500007c02 */ /* 0x000fce0008000f00 */
.L_x_188:
[----:B--2---:R2:W3:Y:S02]  /*9b70*/  SYNCS.PHASECHK.TRANS64.TRYWAIT P0, [R0+URZ], R3 ;  /* 0x00000003000075a7 */ /* 0x0044e400080011ff */
[----:B---3--:R-:W-:Y:S05]  /*9b80*/  @!P0 NANOSLEEP.SYNCS 0x989680 ;  /* 0x009896800000895d */ /* 0x008fea0003900000 */
[----:B------:R-:W3:Y:S02]  /*9b90*/  @!P0 SYNCS.PHASECHK.TRANS64 P0, [R0+URZ], R3 ;  /* 0x00000003000085a7 */ /* 0x000ee400080010ff */
[----:B---3--:R-:W-:Y:S05]  /*9ba0*/  @!P0 BRA `(.L_x_188) ;  /* 0xfffffffc00f08947 */ /* 0x008fea000383ffff */
[----:B------:R-:W-:Y:S05]  /*9bb0*/  BRA `(.L_x_189) ;  /* 0xffffffa4009c7947 */ /* 0x000fea000383ffff */
.L_x_83:
[----:B------:R-:W-:-:S07]  /*9bc0*/  MOV R0, UR5 ;  /* 0x0000000500007c02 */ /* 0x000fce0008000f00 */
.L_x_190:
[----:B--2---:R2:W3:Y:S02]  /*9bd0*/  SYNCS.PHASECHK.TRANS64.TRYWAIT P0, [R0+URZ], R3 ;  /* 0x00000003000075a7 */ /* 0x0044e400080011ff */
[----:B---3--:R-:W-:Y:S05]  /*9be0*/  @!P0 NANOSLEEP.SYNCS 0x989680 ;  /* 0x009896800000895d */ /* 0x008fea0003900000 */
[----:B------:R-:W3:Y:S02]  /*9bf0*/  @!P0 SYNCS.PHASECHK.TRANS64 P0, [R0+URZ], R3 ;  /* 0x00000003000085a7 */ /* 0x000ee400080010ff */
[----:B---3--:R-:W-:Y:S05]  /*9c00*/  @!P0 BRA `(.L_x_190) ;  /* 0xfffffffc00f08947 */ /* 0x008fea000383ffff */
[----:B------:R-:W-:Y:S05]  /*9c10*/  BRA `(.L_x_191) ;  /* 0xffffffa400a87947 */ /* 0x000fea000383ffff */
.L_x_84:
[----:B------:R-:W-:-:S07]  /*9c20*/  MOV R0, UR7 ;  /* 0x0000000700007c02 */ /* 0x000fce0008000f00 */
.L_x_192:
[----:B--2---:R2:W3:Y:S02]  /*9c30*/  SYNCS.PHASECHK.TRANS64.TRYWAIT P0, [R0+URZ], R3 ;  /* 0x00000003000075a7 */ /* 0x0044e400080011ff */
[----:B---3--:R-:W-:Y:S05]  /*9c40*/  @!P0 NANOSLEEP.SYNCS 0x989680 ;  /* 0x009896800000895d */ /* 0x008fea0003900000 */
[----:B------:R-:W3:Y:S02]  /*9c50*/  @!P0 SYNCS.PHASECHK.TRANS64 P0, [R0+URZ], R3 ;  /* 0x00000003000085a7 */ /* 0x000ee400080010ff */
[----:B---3--:R-:W-:Y:S05]  /*9c60*/  @!P0 BRA `(.L_x_192) ;  /* 0xfffffffc00f08947 */ /* 0x008fea000383ffff */
[----:B------:R-:W-:Y:S05]  /*9c70*/  BRA `(.L_x_193) ;  /* 0xffffffa400b47947 */ /* 0x000fea000383ffff */
.L_x_89:
[----:B--2---:R2:W3:Y:S02]  /*9c80*/  SYNCS.PHASECHK.TRANS64.TRYWAIT P0, [R0+URZ+0x1b0], R3 ;  /* 0x0001b003000075a7 */ /* 0x0044e400080011ff */
[----:B---3--:R-:W-:Y:S05]  /*9c90*/  @!P0 NANOSLEEP.SYNCS 0x989680 ;  /* 0x009896800000895d */ /* 0x008fea0003900000 */
[----:B------:R-:W3:Y:S02]  /*9ca0*/  @!P0 SYNCS.PHASECHK.TRANS64 P0, [R0+URZ+0x1b0], R3 ;  /* 0x0001b003000085a7 */ /* 0x000ee400080010ff */
[----:B---3--:R-:W-:Y:S05]  /*9cb0*/  @!P0 BRA `(.L_x_89) ;  /* 0xfffffffc00f08947 */ /* 0x008fea000383ffff */
[----:B------:R-:W-:Y:S05]  /*9cc0*/  BRA `(.L_x_194) ;  /* 0xffffffa800b87947 */ /* 0x000fea000383ffff */
.L_x_92:
[----:B------:R-:W-:Y:S07]  /*9cd0*/  MOV R0, UR7 ;  /* 0x0000000700007c02 */ /* 0x000fee0008000f00 */
.L_x_195:
[----:B--2---:R2:W3:Y:S02]  /*9ce0*/  SYNCS.PHASECHK.TRANS64.TRYWAIT P0, [R0+URZ+0x1a8], R3 ;  /* 0x0001a803000075a7 */ /* 0x0044e400080011ff */
[----:B---3--:R-:W-:Y:S05]  /*9cf0*/  @!P0 NANOSLEEP.SYNCS 0x989680 ;  /* 0x009896800000895d */ /* 0x008fea0003900000 */
[----:B------:R-:W3:Y:S02]  /*9d00*/  @!P0 SYNCS.PHASECHK.TRANS64 P0, [R0+URZ+0x1a8], R3 ;  /* 0x0001a803000085a7 */ /* 0x000ee400080010ff */
[----:B---3--:R-:W-:Y:S05]  /*9d10*/  @!P0 BRA `(.L_x_195) ;  /* 0xfffffffc00f08947 */ /* 0x008fea000383ffff */
[----:B------:R-:W-:Y:S05]  /*9d20*/  BRA `(.L_x_91) ;  /* 0xffffffac00987947 */ /* 0x000fea000383ffff */
.L_x_95:
[----:B--2---:R-:W-:Y:S07]  /*9d30*/  MOV R3, UR7 ;  /* 0x0000000700037c02 */ /* 0x004fee0008000f00 */
.L_x_196:
[----:B-1----:R1:W2:Y:S02]  /*9d40*/  SYNCS.PHASECHK.TRANS64.TRYWAIT P0, [R3+URZ+0x190], R12 ;  /* 0x0001900c030075a7 */ /* 0x0022a400080011ff */
[----:B--2---:R-:W-:Y:S05]  /*9d50*/  @!P0 NANOSLEEP.SYNCS 0x989680 ;  /* 0x009896800000895d */ /* 0x004fea0003900000 */
[----:B------:R-:W2:Y:S02]  /*9d60*/  @!P0 SYNCS.PHASECHK.TRANS64 P0, [R3+URZ+0x190], R12 ;  /* 0x0001900c030085a7 */ /* 0x000ea400080010ff */
[----:B--2---:R-:W-:Y:S05]  /*9d70*/  @!P0 BRA `(.L_x_196) ;  /* 0xfffffffc00f08947 */ /* 0x004fea000383ffff */
[----:B------:R-:W-:Y:S05]  /*9d80*/  BRA `(.L_x_197) ;  /* 0xffffffb000107947 */ /* 0x000fea000383ffff */
.L_x_96:
[----:B------:R-:W-:Y:S07]  /*9d90*/  MOV R3, UR7 ;  /* 0x0000000700037c02 */ /* 0x000fee0008000f00 */
.L_x_198:
[----:B-1----:R1:W2:Y:S02]  /*9da0*/  SYNCS.PHASECHK.TRANS64.TRYWAIT P0, [R3+URZ+0x198], R12 ;  /* 0x0001980c030075a7 */ /* 0x0022a400080011ff */
[----:B--2---:R-:W-:Y:S05]  /*9db0*/  @!P0 NANOSLEEP.SYNCS 0x989680 ;  /* 0x009896800000895d */ /* 0x004fea0003900000 */
[----:B------:R-:W2:Y:S02]  /*9dc0*/  @!P0 SYNCS.PHASECHK.TRANS64 P0, [R3+URZ+0x198], R12 ;  /* 0x0001980c030085a7 */ /* 0x000ea400080010ff */
[----:B--2---:R-:W-:Y:S05]  /*9dd0*/  @!P0 BRA `(.L_x_198) ;  /* 0xfffffffc00f08947 */ /* 0x004fea000383ffff */
[----:B------:R-:W-:Y:S05]  /*9de0*/  BRA `(.L_x_199) ;  /* 0xffffffb000907947 */ /* 0x000fea000383ffff */
.L_x_98:
[----:B------:R-:W-:-:S07]  /*9df0*/  MOV R0, UR7 ;  /* 0x0000000700007c02 */ /* 0x000fce0008000f00 */
.L_x_200:
[----:B-1----:R1:W3:Y:S02]  /*9e00*/  SYNCS.PHASECHK.TRANS64.TRYWAIT P0, [R0+URZ+0x190], R3 ;  /* 0x00019003000075a7 */ /* 0x0022e400080011ff */
[----:B---3--:R-:W-:Y:S05]  /*9e10*/  @!P0 NANOSLEEP.SYNCS 0x989680 ;  /* 0x009896800000895d */ /* 0x008fea0003900000 */
[----:B------:R-:W3:Y:S02]  /*9e20*/  @!P0 SYNCS.PHASECHK.TRANS64 P0, [R0+URZ+0x190], R3 ;  /* 0x00019003000085a7 */ /* 0x000ee400080010ff */
[----:B---3--:R-:W-:Y:S05]  /*9e30*/  @!P0 BRA `(.L_x_200) ;  /* 0xfffffffc00f08947 */ /* 0x008fea000383ffff */
[----:B------:R-:W-:Y:S05]  /*9e40*/  BRA `(.L_x_201) ;  /* 0xffffffb400007947 */ /* 0x000fea000383ffff */
.L_x_100:
[----:B--2---:R2:W4:Y:S02]  /*9e50*/  SYNCS.PHASECHK.TRANS64.TRYWAIT P0, [R0+URZ+0x1b0], R3 ;  /* 0x0001b003000075a7 */ /* 0x00452400080011ff */
[----:B----4-:R-:W-:Y:S05]  /*9e60*/  @!P0 NANOSLEEP.SYNCS 0x989680 ;  /* 0x009896800000895d */ /* 0x010fea0003900000 */
[----:B------:R-:W4:Y:S02]  /*9e70*/  @!P0 SYNCS.PHASECHK.TRANS64 P0, [R0+URZ+0x1b0], R3 ;  /* 0x0001b003000085a7 */ /* 0x000f2400080010ff */
[----:B----4-:R-:W-:Y:S05]  /*9e80*/  @!P0 BRA `(.L_x_100) ;  /* 0xfffffffc00f08947 */ /* 0x010fea000383ffff */
[----:B------:R-:W-:Y:S05]  /*9e90*/  BRA `(.L_x_202) ;  /* 0xffffffb400c87947 */ /* 0x000fea000383ffff */
.L_x_111:
[----:B-1----:R1:W3:Y:S02]  /*9ea0*/  SYNCS.PHASECHK.TRANS64.TRYWAIT P1, [R3+URZ+0x180], R0 ;  /* 0x00018000030075a7 */ /* 0x0022e400080211ff */
[----:B---3--:R-:W-:Y:S05]  /*9eb0*/  @!P1 NANOSLEEP.SYNCS 0x989680 ;  /* 0x009896800000995d */ /* 0x008fea0003900000 */
[----:B------:R-:W3:Y:S02]  /*9ec0*/  @!P1 SYNCS.PHASECHK.TRANS64 P1, [R3+URZ+0x180], R0 ;  /* 0x00018000030095a7 */ /* 0x000ee400080210ff */
[----:B---3--:R-:W-:Y:S05]  /*9ed0*/  @!P1 BRA `(.L_x_111) ;  /* 0xfffffffc00f09947 */ /* 0x008fea000383ffff */
[----:B------:R-:W-:Y:S05]  /*9ee0*/  BRA `(.L_x_110) ;  /* 0xffffffc000ec7947 */ /* 0x000fea000383ffff */
.L_x_113:
[----:B-1----:R1:W4:Y:S02]  /*9ef0*/  SYNCS.PHASECHK.TRANS64.TRYWAIT P0, [R207+URZ+0x1d0], R2 ;  /* 0x0001d002cf0075a7 */ /* 0x00232400080011ff */
[----:B----4-:R-:W-:Y:S05]  /*9f00*/  @!P0 NANOSLEEP.SYNCS 0x989680 ;  /* 0x009896800000895d */ /* 0x010fea0003900000 */
[----:B------:R-:W4:Y:S02]  /*9f10*/  @!P0 SYNCS.PHASECHK.TRANS64 P0, [R207+URZ+0x1d0], R2 ;  /* 0x0001d002cf0085a7 */ /* 0x000f2400080010ff */
[----:B----4-:R-:W-:Y:S05]  /*9f20*/  @!P0 BRA `(.L_x_113) ;  /* 0xfffffffc00f08947 */ /* 0x010fea000383ffff */
[----:B------:R-:W-:Y:S05]  /*9f30*/  BRA `(.L_x_112) ;  /* 0xffffffc400487947 */ /* 0x000fea000383ffff */
.L_x_122:
[----:B--2---:R2:W3:Y:S02]  /*9f40*/  SYNCS.PHASECHK.TRANS64.TRYWAIT P0, [R210+URZ+0x180], R3 ;  /* 0x00018003d20075a7 */ /* 0x0044e400080011ff */
[----:B---3--:R-:W-:Y:S05]  /*9f50*/  @!P0 NANOSLEEP.SYNCS 0x989680 ;  /* 0x009896800000895d */ /* 0x008fea0003900000 */
[----:B------:R-:W3:Y:S02]  /*9f60*/  @!P0 SYNCS.PHASECHK.TRANS64 P0, [R210+URZ+0x180], R3 ;  /* 0x00018003d20085a7 */ /* 0x000ee400080010ff */
[----:B---3--:R-:W-:Y:S05]  /*9f70*/  @!P0 BRA `(.L_x_122) ;  /* 0xfffffffc00f08947 */ /* 0x008fea000383ffff */
[----:B------:R-:W-:Y:S05]  /*9f80*/  BRA `(.L_x_121) ;  /* 0xffffffd800547947 */ /* 0x000fea000383ffff */
        .weak           $__internal_0_$__cuda_sm10x_tcgen05_guardrail_trap_col_being_dealloced_not_returned_by_alloc
        .type           $__internal_0_$__cuda_sm10x_tcgen05_guardrail_trap_col_being_dealloced_not_returned_by_alloc,@function
        .size           $__internal_0_$__cuda_sm10x_tcgen05_guardrail_trap_col_being_dealloced_not_returned_by_alloc,($__internal_1_$__cuda_sm10x_tcgen05_guardrail_trap_phase_invalid_during_alloc - $__internal_0_$__cuda_sm10x_tcgen05_guardrail_trap_col_being_dealloced_not_returned_by_alloc)
$__internal_0_$__cuda_sm10x_tcgen05_guardrail_trap_col_being_dealloced_not_returned_by_alloc:
[----:B------:R-:W-:Y:S05]  /*9f90*/  BPT.TRAP 0x1 ;  /* 0x000000040000795c */ /* 0x000fea0000300000 */
[----:B------:R-:W-:-:S04]  /*9fa0*/  HFMA2 R3, -RZ, RZ, 0, 0 ;  /* 0x00000000ff037431 */ /* 0x000fc800000001ff */
[----:B------:R-:W-:Y:S05]  /*9fb0*/  RET.REL.NODEC R2 `(_ZN7cutlass13device_kernelINS_4gemm6kernel13GemmUniversalIN4cute5tupleIJiiiiEEENS1_10collective13CollectiveMmaINS1_35MainloopSm100TmaUmmaWarpSpecializedILi24ELi2ELi4ENS5_IJNS4_1CILi1EEESB_SB_EEEEENS5_IJNSA_ILi128EEESE_NSA_ILi32EEEEEENS_12float_e4m3_tENS5_IJlSB_lEEESH_SI_NS4_8TiledMMAINS4_8MMA_AtomIJNS4_10MMA_TraitsINS4_19SM100_MMA_F8F6F4_SSEJSH_SH_fSE_SE_NS4_17integral_constantINS4_4UMMA5MajorELSP_0EEESQ_NSN_INSO_7ScaleInELSR_0EEESS_EEEEEENS4_6LayoutISC_NS5_IJNSA_ILi0EEESW_SW_EEEEENS5_IJNS4_10UnderscoreESZ_SZ_EEEEENS4_13SM90_TMA_LOADENS4_14ComposedLayoutINS4_7SwizzleILi1ELi4ELi3EEENS4_18smem_ptr_flag_bitsILi8EEENSV_INS5_IJNSA_ILi8EEESF_EEENS5_IJSF_SB_EEEEEEEvNS4_8identityES12_S1C_vS1D_EENS_8epilogue10collective18CollectiveEpilogueINS1F_23Sm100TmaWarpSpecializedILi2ELi2ELi64ELb0ELb0EEEJSG_NS5_IJNSV_ISE_SB_EENSV_INSA_ILi64EEESB_EEEEESH_SI_SH_SI_NS1F_6fusion15FusionCallbacksIS1J_NS1O_17LinearCombinationISH_fSH_fLNS_15FloatRoundStyleE2EEESG_S1N_JEEENS4_5SM1004TMEM4LOAD26SM100_TMEM_LOAD_32dp32b64xES12_NS13_INS14_ILi2ELi4ELi3EEES17_NSV_INS5_IJS18_S1L_EEENS5_IJS1L_SB_EEEEEEENS4_39AutoVectorizingCopyWithAssumedAlignmentILi128EEENS4_14SM90_TMA_STOREES22_S24_S24_EEEvvEEEEvNT_6ParamsE) ;  /* 0xffffff6002107950 */ /* 0x000fea0003c3ffff */
        .weak           $__internal_1_$__cuda_sm10x_tcgen05_guardrail_trap_phase_invalid_during_alloc
        .type           $__internal_1_$__cuda_sm10x_tcgen05_guardrail_trap_phase_invalid_during_alloc,@function
        .size           $__internal_1_$__cuda_sm10x_tcgen05_guardrail_trap_phase_invalid_during_alloc,($__internal_2_$__cuda_sm10x_tcgen05_guardrail_trap_unallocated_columns_being_dealloced - $__internal_1_$__cuda_sm10x_tcgen05_guardrail_trap_phase_invalid_during_alloc)
$__internal_1_$__cuda_sm10x_tcgen05_guardrail_trap_phase_invalid_during_alloc:
[----:B------:R-:W-:Y:S05]  /*9fc0*/  BPT.TRAP 0x1 ;  /* 0x000000040000795c */ /* 0x000fea0000300000 */
[----:B------:R-:W-:-:S04]  /*9fd0*/  MOV R3, 0x0 ;  /* 0x0000000000037802 */ /* 0x000fc80000000f00 */
[----:B------:R-:W-:Y:S05]  /*9fe0*/  RET.REL.NODEC R2 `(_ZN7cutlass13device_kernelINS_4gemm6kernel13GemmUniversalIN4cute5tupleIJiiiiEEENS1_10collective13CollectiveMmaINS1_35MainloopSm100TmaUmmaWarpSpecializedILi24ELi2ELi4ENS5_IJNS4_1CILi1EEESB_SB_EEEEENS5_IJNSA_ILi128EEESE_NSA_ILi32EEEEEENS_12float_e4m3_tENS5_IJlSB_lEEESH_SI_NS4_8TiledMMAINS4_8MMA_AtomIJNS4_10MMA_TraitsINS4_19SM100_MMA_F8F6F4_SSEJSH_SH_fSE_SE_NS4_17integral_constantINS4_4UMMA5MajorELSP_0EEESQ_NSN_INSO_7ScaleInELSR_0EEESS_EEEEEENS4_6LayoutISC_NS5_IJNSA_ILi0EEESW_SW_EEEEENS5_IJNS4_10UnderscoreESZ_SZ_EEEEENS4_13SM90_TMA_LOADENS4_14ComposedLayoutINS4_7SwizzleILi1ELi4ELi3EEENS4_18smem_ptr_flag_bitsILi8EEENSV_INS5_IJNSA_ILi8EEESF_EEENS5_IJSF_SB_EEEEEEEvNS4_8identityES12_S1C_vS1D_EENS_8epilogue10collective18CollectiveEpilogueINS1F_23Sm100TmaWarpSpecializedILi2ELi2ELi64ELb0ELb0EEEJSG_NS5_IJNSV_ISE_SB_EENSV_INSA_ILi64EEESB_EEEEESH_SI_SH_SI_NS1F_6fusion15FusionCallbacksIS1J_NS1O_17LinearCombinationISH_fSH_fLNS_15FloatRoundStyleE2EEESG_S1N_JEEENS4_5SM1004TMEM4LOAD26SM100_TMEM_LOAD_32dp32b64xES12_NS13_INS14_ILi2ELi4ELi3EEES17_NSV_INS5_IJS18_S1L_EEENS5_IJS1L_SB_EEEEEEENS4_39AutoVectorizingCopyWithAssumedAlignmentILi128EEENS4_14SM90_TMA_STOREES22_S24_S24_EEEvvEEEEvNT_6ParamsE) ;  /* 0xffffff6002047950 */ /* 0x000fea0003c3ffff */
        .weak           $__internal_2_$__cuda_sm10x_tcgen05_guardrail_trap_unallocated_columns_being_dealloced
        .type           $__internal_2_$__cuda_sm10x_tcgen05_guardrail_trap_unallocated_columns_being_dealloced,@function
        .size           $__internal_2_$__cuda_sm10x_tcgen05_guardrail_trap_unallocated_columns_being_dealloced,(.L_x_204 - $__internal_2_$__cuda_sm10x_tcgen05_guardrail_trap_unallocated_columns_being_dealloced)
$__internal_2_$__cuda_sm10x_tcgen05_guardrail_trap_unallocated_columns_being_dealloced:
[----:B------:R-:W-:Y:S05]  /*9ff0*/  BPT.TRAP 0x1 ;  /* 0x000000040000795c */ /* 0x000fea0000300000 */
[----:B------:R-:W-:-:S04]  /*a000*/  HFMA2 R3, -RZ, RZ, 0, 0 ;  /* 0x00000000ff037431 */ /* 0x000fc800000001ff */
[----:B------:R-:W-:Y:S05]  /*a010*/  RET.REL.NODEC R2 `(_ZN7cutlass13device_kernelINS_4gemm6kernel13GemmUniversalIN4cute5tupleIJiiiiEEENS1_10collective13CollectiveMmaINS1_35MainloopSm100TmaUmmaWarpSpecializedILi24ELi2ELi4ENS5_IJNS4_1CILi1EEESB_SB_EEEEENS5_IJNSA_ILi128EEESE_NSA_ILi32EEEEEENS_12float_e4m3_tENS5_IJlSB_lEEESH_SI_NS4_8TiledMMAINS4_8MMA_AtomIJNS4_10MMA_TraitsINS4_19SM100_MMA_F8F6F4_SSEJSH_SH_fSE_SE_NS4_17integral_constantINS4_4UMMA5MajorELSP_0EEESQ_NSN_INSO_7ScaleInELSR_0EEESS_EEEEEENS4_6LayoutISC_NS5_IJNSA_ILi0EEESW_SW_EEEEENS5_IJNS4_10UnderscoreESZ_SZ_EEEEENS4_13SM90_TMA_LOADENS4_14ComposedLayoutINS4_7SwizzleILi1ELi4ELi3EEENS4_18smem_ptr_flag_bitsILi8EEENSV_INS5_IJNSA_ILi8EEESF_EEENS5_IJSF_SB_EEEEEEEvNS4_8identityES12_S1C_vS1D_EENS_8epilogue10collective18CollectiveEpilogueINS1F_23Sm100TmaWarpSpecializedILi2ELi2ELi64ELb0ELb0EEEJSG_NS5_IJNSV_ISE_SB_EENSV_INSA_ILi64EEESB_EEEEESH_SI_SH_SI_NS1F_6fusion15FusionCallbacksIS1J_NS1O_17LinearCombinationISH_fSH_fLNS_15FloatRoundStyleE2EEESG_S1N_JEEENS4_5SM1004TMEM4LOAD26SM100_TMEM_LOAD_32dp32b64xES12_NS13_INS14_ILi2ELi4ELi3EEES17_NSV_INS5_IJS18_S1L_EEENS5_IJS1L_SB_EEEEEEENS4_39AutoVectorizingCopyWithAssumedAlignmentILi128EEENS4_14SM90_TMA_STOREES22_S24_S24_EEEvvEEEEvNT_6ParamsE) ;  /* 0xffffff5c02f87950 */ /* 0x000fea0003c3ffff */
.L_x_203:
[----:B------:R-:W-:-:S00]  /*a020*/  BRA `(.L_x_203) ;  /* 0xfffffffc00fc7947 */ /* 0x000fc0000383ffff */
[----:B------:R-:W-:-:S00]  /*a030*/  NOP ;  /* 0x0000000000007918 */ /* 0x000fc00000000000 */
        /* <DEDUP_REMOVED lines=12> */
.L_x_204:


//--------------------- .nv.global.init           --------------------------
	.section	.nv.global.init,"aw",@progbits
.nv.global.init:
	.type		$str$27,@object
	.size		$str$27,($str$28 - $str$27)
$str$27:
        /*0000*/ 	.byte	0x28, 0x61, 0x64, 0x64, 0x72, 0x65, 0x73, 0x73, 0x20, 0x26, 0x20, 0x6d, 0x61, 0x73, 0x6b, 0x29
        /*0010*/ 	.byte	0x20, 0x3d, 0x3d, 0x20, 0x30, 0x00
	.type		$str$28,@object
	.size		$str$28,($str$26 - $str$28)
$str$28:
        /*0016*/ 	.byte	0x2f, 0x74, 0x6d, 0x70, 0x2f, 0x63, 0x75, 0x74, 0x6c, 0x61, 0x73, 0x73, 0x5f, 0x73, 0x77, 0x65
        /*0026*/ 	.byte	0x65, 0x70, 0x5f, 0x73, 0x72, 0x63, 0x2f, 0x69, 0x6e, 0x63, 0x6c, 0x75, 0x64, 0x65, 0x2f, 0x63
        /*0036*/ 	.byte	0x75, 0x74, 0x65, 0x2f, 0x70, 0x6f, 0x69, 0x6e, 0x74, 0x65, 0x72, 0x5f, 0x66, 0x6c, 0x61, 0x67
        /*0046*/ 	.byte	0x67, 0x65, 0x64, 0x2e, 0x68, 0x70, 0x70, 0x00
	.type		$str$26,@object
	.size		$str$26,($str$25 - $str$26)
$str$26:
        /*004e*/ 	.byte	0x2f, 0x74, 0x6d, 0x70, 0x2f, 0x63, 0x75, 0x74, 0x6c, 0x61, 0x73, 0x73, 0x5f, 0x73, 0x77, 0x65
        /*005e*/ 	.byte	0x65, 0x70, 0x5f, 0x73, 0x72, 0x63, 0x2f, 0x69, 0x6e, 0x63, 0x6c, 0x75, 0x64, 0x65, 0x2f, 0x63
        /*006e*/ 	.byte	0x75, 0x74, 0x65, 0x2f, 0x61, 0x74, 0x6f, 0x6d, 0x2f, 0x63, 0x6f, 0x70, 0x79, 0x5f, 0x74, 0x72
        /*007e*/ 	.byte	0x61, 0x69, 0x74, 0x73, 0x5f, 0x73, 0x6d, 0x31, 0x30, 0x30, 0x2e, 0x68, 0x70, 0x70, 0x00
	.type		$str$25,@object
	.size		$str$25,(__unnamed_1 - $str$25)
$str$25:
        /*008d*/ 	.byte	0x28, 0x28, 0x75, 0x69, 0x6e, 0x74, 0x33, 0x32, 0x5f, 0x74, 0x28, 0x74, 0x68, 0x72, 0x65, 0x61
        /*009d*/ 	.byte	0x64, 0x49, 0x64, 0x78, 0x2e, 0x78, 0x29, 0x20, 0x2f, 0x20, 0x33, 0x32, 0x29, 0x20, 0x25, 0x20
        /*00ad*/ 	.byte	0x34, 0x29, 0x20, 0x3d, 0x3d, 0x20, 0x28, 0x28, 0x28, 0x74, 0x6d, 0x65, 0x6d, 0x5f, 0x61, 0x64
        /*00bd*/ 	.byte	0x64, 0x72, 0x20, 0x3e, 0x3e, 0x20, 0x31, 0x36, 0x29, 0x20, 0x2f, 0x20, 0x33, 0x32, 0x29, 0x20
        /*00cd*/ 	.byte	0x25, 0x20, 0x34, 0x29, 0x00
	.type		__unnamed_1,@object
	.size		__unnamed_1,(__unnamed_2 - __unnamed_1)
__unnamed_1:
        /*00d2*/ 	.byte	0x61, 0x75, 0x74, 0x6f, 0x20, 0x63, 0x75, 0x74, 0x65, 0x3a, 0x3a, 0x61, 0x73, 0x5f, 0x70, 0x6f
        /* <DEDUP_REMOVED lines=24> */
        /*0262*/ 	.byte	0x43, 0x3c, 0x38, 0x31, 0x39, 0x32, 0x3e, 0x3e, 0x3e, 0x3e, 0x5d, 0x00
	.type		__unnamed_2,@object
	.size		__unnamed_2,(.L_2 - __unnamed_2)
__unnamed_2:
        /* <DEDUP_REMOVED lines=42> */
        /*050e*/ 	.byte	0x3e, 0x3e, 0x3e, 0x3e, 0x5d, 0x00
.L_2:


//--------------------- .nv.shared._ZN7cutlass13device_kernelINS_4gemm6kernel13GemmUniversalIN4cute5tupleIJiiiiEEENS1_10collective13CollectiveMmaINS1_35MainloopSm100TmaUmmaWarpSpecializedILi24ELi2ELi4ENS5_IJNS4_1CILi1EEESB_SB_EEEEENS5_IJNSA_ILi128EEESE_NSA_ILi32EEEEEENS_12float_e4m3_tENS5_IJlSB_lEEESH_SI_NS4_8TiledMMAINS4_8MMA_AtomIJNS4_10MMA_TraitsINS4_19SM100_MMA_F8F6F4_SSEJSH_SH_fSE_SE_NS4_17integral_constantINS4_4UMMA5MajorELSP_0EEESQ_NSN_INSO_7ScaleInELSR_0EEESS_EEEEEENS4_6LayoutISC_NS5_IJNSA_ILi0EEESW_SW_EEEEENS5_IJNS4_10UnderscoreESZ_SZ_EEEEENS4_13SM90_TMA_LOADENS4_14ComposedLayoutINS4_7SwizzleILi1ELi4ELi3EEENS4_18smem_ptr_flag_bitsILi8EEENSV_INS5_IJNSA_ILi8EEESF_EEENS5_IJSF_SB_EEEEEEEvNS4_8identityES12_S1C_vS1D_EENS_8epilogue10collective18CollectiveEpilogueINS1F_23Sm100TmaWarpSpecializedILi2ELi2ELi64ELb0ELb0EEEJSG_NS5_IJNSV_ISE_SB_EENSV_INSA_ILi64EEESB_EEEEESH_SI_SH_SI_NS1F_6fusion15FusionCallbacksIS1J_NS1O_17LinearCombinationISH_fSH_fLNS_15FloatRoundStyleE2EEESG_S1N_JEEENS4_5SM1004TMEM4LOAD26SM100_TMEM_LOAD_32dp32b64xES12_NS13_INS14_ILi2ELi4ELi3EEES17_NSV_INS5_IJS18_S1L_EEENS5_IJS1L_SB_EEEEEEENS4_39AutoVectorizingCopyWithAssumedAlignmentILi128EEENS4_14SM90_TMA_STOREES22_S24_S24_EEEvvEEEEvNT_6ParamsE --------------------------
	.section	.nv.shared._ZN7cutlass13device_kernelINS_4gemm6kernel13GemmUniversalIN4cute5tupleIJiiiiEEENS1_10collective13CollectiveMmaINS1_35MainloopSm100TmaUmmaWarpSpecializedILi24ELi2ELi4ENS5_IJNS4_1CILi1EEESB_SB_EEEEENS5_IJNSA_ILi128EEESE_NSA_ILi32EEEEEENS_12float_e4m3_tENS5_IJlSB_lEEESH_SI_NS4_8TiledMMAINS4_8MMA_AtomIJNS4_10MMA_TraitsINS4_19SM100_MMA_F8F6F4_SSEJSH_SH_fSE_SE_NS4_17integral_constantINS4_4UMMA5MajorELSP_0EEESQ_NSN_INSO_7ScaleInELSR_0EEESS_EEEEEENS4_6LayoutISC_NS5_IJNSA_ILi0EEESW_SW_EEEEENS5_IJNS4_10UnderscoreESZ_SZ_EEEEENS4_13SM90_TMA_LOADENS4_14ComposedLayoutINS4_7SwizzleILi1ELi4ELi3EEENS4_18smem_ptr_flag_bitsILi8EEENSV_INS5_IJNSA_ILi8EEESF_EEENS5_IJSF_SB_EEEEEEEvNS4_8identityES12_S1C_vS1D_EENS_8epilogue10collective18CollectiveEpilogueINS1F_23Sm100TmaWarpSpecializedILi2ELi2ELi64ELb0ELb0EEEJSG_NS5_IJNSV_ISE_SB_EENSV_INSA_ILi64EEESB_EEEEESH_SI_SH_SI_NS1F_6fusion15FusionCallbacksIS1J_NS1O_17LinearCombinationISH_fSH_fLNS_15FloatRoundStyleE2EEESG_S1N_JEEENS4_5SM1004TMEM4LOAD26SM100_TMEM_LOAD_32dp32b64xES12_NS13_INS14_ILi2ELi4ELi3EEES17_NSV_INS5_IJS18_S1L_EEENS5_IJS1L_SB_EEEEEEENS4_39AutoVectorizingCopyWithAssumedAlignmentILi128EEENS4_14SM90_TMA_STOREES22_S24_S24_EEEvvEEEEvNT_6ParamsE,"aw",@nobits
	.sectionflags	@""
	.align	16
	.zero		1024


//--------------------- .nv.shared.reserved.0     --------------------------
	.section	.nv.shared.reserved.0,"aw",@nobits
	.weak		__nv_reservedSMEM_offset_0_alias
	.size		__nv_reservedSMEM_offset_0_alias, 0, 64
	.other		__nv_reservedSMEM_offset_0_alias,@"STO_CUDA_RESERVED_SHARED STV_DEFAULT"
__nv_reservedSMEM_offset_0_alias:
	.zero		0
.nv.shared.reserved.0:
	.zero		64
	.weak		__nv_reservedSMEM_tcgen05_partition
	.type		__nv_reservedSMEM_tcgen05_partition,@object
	.size		__nv_reservedSMEM_tcgen05_partition,(.L_0 - __nv_reservedSMEM_tcgen05_partition)
__nv_reservedSMEM_tcgen05_partition:
	.zero		32
.L_0:


//--------------------- .nv.global                --------------------------
	.section	.nv.global,"aw",@nobits
.nv.global:
	.type		_ZN40_INTERNAL_15568efa_4_k_cu_c9187af8_313934cute1_E,@object
	.size		_ZN40_INTERNAL_15568efa_4_k_cu_c9187af8_313934cute1_E,(_ZN40_INTERNAL_15568efa_4_k_cu_c9187af8_313934cuda3std3__45__cpo6cbeginE - _ZN40_INTERNAL_15568efa_4_k_cu_c9187af8_313934cute1_E)
_ZN40_INTERNAL_15568efa_4_k_cu_c9187af8_313934cute1_E:
	.zero		1
	.type		_ZN40_INTERNAL_15568efa_4_k_cu_c9187af8_313934cuda3std3__45__cpo6cbeginE,@object
	.size		_ZN40_INTERNAL_15568efa_4_k_cu_c9187af8_313934cuda3std3__45__cpo6cbeginE,(_ZN40_INTERNAL_15568efa_4_k_cu_c9187af8_313934cuda3std3__48in_placeE - _ZN40_INTERNAL_15568efa_4_k_cu_c9187af8_313934cuda3std3__45__cpo6cbeginE)
_ZN40_INTERNAL_15568efa_4_k_cu_c9187af8_313934cuda3std3__45__cpo6cbeginE:
	.zero		1
	.type		_ZN40_INTERNAL_15568efa_4_k_cu_c9187af8_313934cuda3std3__48in_placeE,@object
	.size		_ZN40_INTERNAL_15568efa_4_k_cu_c9187af8_313934cuda3std3__48in_placeE,(_ZN40_INTERNAL_15568efa_4_k_cu_c9187af8_313934cuda3std6ranges3__45__cpo9iter_moveE - _ZN40_INTERNAL_15568efa_4_k_cu_c9187af8_313934cuda3std3__48in_placeE)
_ZN40_INTERNAL_15568efa_4_k_cu_c9187af8_313934cuda3std3__48in_placeE:
	.zero		1
	.type		_ZN40_INTERNAL_15568efa_4_k_cu_c9187af8_313934cuda3std6ranges3__45__cpo9iter_moveE,@object
	.size		_ZN40_INTERNAL_15568efa_4_k_cu_c9187af8_313934cuda3std6ranges3__45__cpo9iter_moveE,(_ZN40_INTERNAL_15568efa_4_k_cu_c9187af8_313934cuda3std3__45__cpo5beginE - _ZN40_INTERNAL_15568efa_4_k_cu_c9187af8_313934cuda3std6ranges3__45__cpo9iter_moveE)
_ZN40_INTERNAL_15568efa_4_k_cu_c9187af8_313934cuda3std6ranges3__45__cpo9iter_moveE:
	.zero		1
	.type		_ZN40_INTERNAL_15568efa_4_k_cu_c9187af8_313934cuda3std3__45__cpo5beginE,@object
	.size		_ZN40_INTERNAL_15568efa_4_k_cu_c9187af8_313934cuda3std3__45__cpo5beginE,(_ZN40_INTERNAL_15568efa_4_k_cu_c9187af8_313934cuda3std3__442_GLOBAL__N__15568efa_4_k_cu_c9187af8_313936ignoreE - _ZN40_INTERNAL_15568efa_4_k_cu_c9187af8_313934cuda3std3__45__cpo5beginE)
_ZN40_INTERNAL_15568efa_4_k_cu_c9187af8_313934cuda3std3__45__cpo5beginE:
	.zero		1
	.type		_ZN40_INTERNAL_15568efa_4_k_cu_c9187af8_313934cuda3std3__442_GLOBAL__N__15568efa_4_k_cu_c9187af8_313936ignoreE,@object
	.size		_ZN40_INTERNAL_15568efa_4_k_cu_c9187af8_313934cuda3std3__442_GLOBAL__N__15568efa_4_k_cu_c9187af8_313936ignoreE,(_ZN40_INTERNAL_15568efa_4_k_cu_c9187af8_313934cute7productE - _ZN40_INTERNAL_15568efa_4_k_cu_c9187af8_313934cuda3std3__442_GLOBAL__N__15568efa_4_k_cu_c9187af8_313936ignoreE)
_ZN40_INTERNAL_15568efa_4_k_cu_c9187af8_313934cuda3std3__442_GLOBAL__N__15568efa_4_k_cu_c9187af8_313936ignoreE:
	.zero		1
	.type		_ZN40_INTERNAL_15568efa_4_k_cu_c9187af8_313934cute7productE,@object
	.size		_ZN40_INTERNAL_15568efa_4_k_cu_c9187af8_313934cute7productE,(_ZN40_INTERNAL_15568efa_4_k_cu_c9187af8_313934cuda3std3__45__cpo3endE - _ZN40_INTERNAL_15568efa_4_k_cu_c9187af8_313934cute7productE)
_ZN40_INTERNAL_15568efa_4_k_cu_c9187af8_313934cute7productE:
	.zero		1
	.type		_ZN40_INTERNAL_15568efa_4_k_cu_c9187af8_313934cuda3std3__45__cpo3endE,@object
	.size		_ZN40_INTERNAL_15568efa_4_k_cu_c9187af8_313934cuda3std3__45__cpo3endE,(_ZN40_INTERNAL_15568efa_4_k_cu_c9187af8_313934cuda3std3__419piecewise_constructE - _ZN40_INTERNAL_15568efa_4_k_cu_c9187af8_313934cuda3std3__45__cpo3endE)
_ZN40_INTERNAL_15568efa_4_k_cu_c9187af8_313934cuda3std3__45__cpo3endE:
	.zero		1
	.type		_ZN40_INTERNAL_15568efa_4_k_cu_c9187af8_313934cuda3std3__419piecewise_constructE,@object
	.size		_ZN40_INTERNAL_15568efa_4_k_cu_c9187af8_313934cuda3std3__419piecewise_constructE,(_ZN40_INTERNAL_15568efa_4_k_cu_c9187af8_313934cuda3std3__45__cpo4cendE - _ZN40_INTERNAL_15568efa_4_k_cu_c9187af8_313934cuda3std3__419piecewise_constructE)
_ZN40_INTERNAL_15568efa_4_k_cu_c9187af8_313934cuda3std3__419piecewise_constructE:
	.zero		1
	.type		_ZN40_INTERNAL_15568efa_4_k_cu_c9187af8_313934cuda3std3__45__cpo4cendE,@object
	.size		_ZN40_INTERNAL_15568efa_4_k_cu_c9187af8_313934cuda3std3__45__cpo4cendE,(_ZN40_INTERNAL_15568efa_4_k_cu_c9187af8_313934cuda3std6ranges3__45__cpo4swapE - _ZN40_INTERNAL_15568efa_4_k_cu_c9187af8_313934cuda3std3__45__cpo4cendE)
_ZN40_INTERNAL_15568efa_4_k_cu_c9187af8_313934cuda3std3__45__cpo4cendE:
	.zero		1
	.type		_ZN40_INTERNAL_15568efa_4_k_cu_c9187af8_313934cuda3std6ranges3__45__cpo4swapE,@object
	.size		_ZN40_INTERNAL_15568efa_4_k_cu_c9187af8_313934cuda3std6ranges3__45__cpo4swapE,(.L_10 - _ZN40_INTERNAL_15568efa_4_k_cu_c9187af8_313934cuda3std6ranges3__45__cpo4swapE)
_ZN40_INTERNAL_15568efa_4_k_cu_c9187af8_313934cuda3std6ranges3__45__cpo4swapE:
	.zero		1
.L_10:


//--------------------- .nv.constant0._ZN7cutlass13device_kernelINS_4gemm6kernel13GemmUniversalIN4cute5tupleIJiiiiEEENS1_10collective13CollectiveMmaINS1_35MainloopSm100TmaUmmaWarpSpecializedILi24ELi2ELi4ENS5_IJNS4_1CILi1EEESB_SB_EEEEENS5_IJNSA_ILi128EEESE_NSA_ILi32EEEEEENS_12float_e4m3_tENS5_IJlSB_lEEESH_SI_NS4_8TiledMMAINS4_8MMA_AtomIJNS4_10MMA_TraitsINS4_19SM100_MMA_F8F6F4_SSEJSH_SH_fSE_SE_NS4_17integral_constantINS4_4UMMA5MajorELSP_0EEESQ_NSN_INSO_7ScaleInELSR_0EEESS_EEEEEENS4_6LayoutISC_NS5_IJNSA_ILi0EEESW_SW_EEEEENS5_IJNS4_10UnderscoreESZ_SZ_EEEEENS4_13SM90_TMA_LOADENS4_14ComposedLayoutINS4_7SwizzleILi1ELi4ELi3EEENS4_18smem_ptr_flag_bitsILi8EEENSV_INS5_IJNSA_ILi8EEESF_EEENS5_IJSF_SB_EEEEEEEvNS4_8identityES12_S1C_vS1D_EENS_8epilogue10collective18CollectiveEpilogueINS1F_23Sm100TmaWarpSpecializedILi2ELi2ELi64ELb0ELb0EEEJSG_NS5_IJNSV_ISE_SB_EENSV_INSA_ILi64EEESB_EEEEESH_SI_SH_SI_NS1F_6fusion15FusionCallbacksIS1J_NS1O_17LinearCombinationISH_fSH_fLNS_15FloatRoundStyleE2EEESG_S1N_JEEENS4_5SM1004TMEM4LOAD26SM100_TMEM_LOAD_32dp32b64xES12_NS13_INS14_ILi2ELi4ELi3EEES17_NSV_INS5_IJS18_S1L_EEENS5_IJS1L_SB_EEEEEEENS4_39AutoVectorizingCopyWithAssumedAlignmentILi128EEENS4_14SM90_TMA_STOREES22_S24_S24_EEEvvEEEEvNT_6ParamsE --------------------------
	.section	.nv.constant0._ZN7cutlass13device_kernelINS_4gemm6kernel13GemmUniversalIN4cute5tupleIJiiiiEEENS1_10collective13CollectiveMmaINS1_35MainloopSm100TmaUmmaWarpSpecializedILi24ELi2ELi4ENS5_IJNS4_1CILi1EEESB_SB_EEEEENS5_IJNSA_ILi128EEESE_NSA_ILi32EEEEEENS_12float_e4m3_tENS5_IJlSB_lEEESH_SI_NS4_8TiledMMAINS4_8MMA_AtomIJNS4_10MMA_TraitsINS4_19SM100_MMA_F8F6F4_SSEJSH_SH_fSE_SE_NS4_17integral_constantINS4_4UMMA5MajorELSP_0EEESQ_NSN_INSO_7ScaleInELSR_0EEESS_EEEEEENS4_6LayoutISC_NS5_IJNSA_ILi0EEESW_SW_EEEEENS5_IJNS4_10UnderscoreESZ_SZ_EEEEENS4_13SM90_TMA_LOADENS4_14ComposedLayoutINS4_7SwizzleILi1ELi4ELi3EEENS4_18smem_ptr_flag_bitsILi8EEENSV_INS5_IJNSA_ILi8EEESF_EEENS5_IJSF_SB_EEEEEEEvNS4_8identityES12_S1C_vS1D_EENS_8epilogue10collective18CollectiveEpilogueINS1F_23Sm100TmaWarpSpecializedILi2ELi2ELi64ELb0ELb0EEEJSG_NS5_IJNSV_ISE_SB_EENSV_INSA_ILi64EEESB_EEEEESH_SI_SH_SI_NS1F_6fusion15FusionCallbacksIS1J_NS1O_17LinearCombinationISH_fSH_fLNS_15FloatRoundStyleE2EEESG_S1N_JEEENS4_5SM1004TMEM4LOAD26SM100_TMEM_LOAD_32dp32b64xES12_NS13_INS14_ILi2ELi4ELi3EEES17_NSV_INS5_IJS18_S1L_EEENS5_IJS1L_SB_EEEEEEENS4_39AutoVectorizingCopyWithAssumedAlignmentILi128EEENS4_14SM90_TMA_STOREES22_S24_S24_EEEvvEEEEvNT_6ParamsE,"a",@progbits
	.sectionflags	@""
	.align	4
.nv.constant0._ZN7cutlass13device_kernelINS_4gemm6kernel13GemmUniversalIN4cute5tupleIJiiiiEEENS1_10collective13CollectiveMmaINS1_35MainloopSm100TmaUmmaWarpSpecializedILi24ELi2ELi4ENS5_IJNS4_1CILi1EEESB_SB_EEEEENS5_IJNSA_ILi128EEESE_NSA_ILi32EEEEEENS_12float_e4m3_tENS5_IJlSB_lEEESH_SI_NS4_8TiledMMAINS4_8MMA_AtomIJNS4_10MMA_TraitsINS4_19SM100_MMA_F8F6F4_SSEJSH_SH_fSE_SE_NS4_17integral_constantINS4_4UMMA5MajorELSP_0EEESQ_NSN_INSO_7ScaleInELSR_0EEESS_EEEEEENS4_6LayoutISC_NS5_IJNSA_ILi0EEESW_SW_EEEEENS5_IJNS4_10UnderscoreESZ_SZ_EEEEENS4_13SM90_TMA_LOADENS4_14ComposedLayoutINS4_7SwizzleILi1ELi4ELi3EEENS4_18smem_ptr_flag_bitsILi8EEENSV_INS5_IJNSA_ILi8EEESF_EEENS5_IJSF_SB_EEEEEEEvNS4_8identityES12_S1C_vS1D_EENS_8epilogue10collective18CollectiveEpilogueINS1F_23Sm100TmaWarpSpecializedILi2ELi2ELi64ELb0ELb0EEEJSG_NS5_IJNSV_ISE_SB_EENSV_INSA_ILi64EEESB_EEEEESH_SI_SH_SI_NS1F_6fusion15FusionCallbacksIS1J_NS1O_17LinearCombinationISH_fSH_fLNS_15FloatRoundStyleE2EEESG_S1N_JEEENS4_5SM1004TMEM4LOAD26SM100_TMEM_LOAD_32dp32b64xES12_NS13_INS14_ILi2ELi4ELi3EEES17_NSV_INS5_IJS18_S1L_EEENS5_IJS1L_SB_EEEEEEENS4_39AutoVectorizingCopyWithAssumedAlignmentILi128EEENS4_14SM90_TMA_STOREES22_S24_S24_EEEvvEEEEvNT_6ParamsE:
	.zero		2944


//--------------------- SYMBOLS --------------------------

	.type		.nv.reservedSmem.offset0,@object
	.size		.nv.reservedSmem.offset0,0x4
	.type		.nv.reservedSmem.cap,@object
	.size		.nv.reservedSmem.cap,0x4
	.type		__assertfail,@function
